//
// Generated by NVIDIA NVVM Compiler
//
// Compiler Build ID: CL-36424714
// Cuda compilation tools, release 13.0, V13.0.88
// Based on NVVM 20.0.0
//

.version 9.0
.target sm_100
.address_size 64

	// .globl	_Z20gpu_shared_mergesortPiS_m
.extern .shared .align 16 .b8 localA[];
.extern .shared .align 16 .b8 localB[];

.visible .entry _Z20gpu_shared_mergesortPiS_m(
	.param .u64 .ptr .align 1 _Z20gpu_shared_mergesortPiS_m_param_0,
	.param .u64 .ptr .align 1 _Z20gpu_shared_mergesortPiS_m_param_1,
	.param .u64 _Z20gpu_shared_mergesortPiS_m_param_2
)
{
	.reg .pred 	%p<34>;
	.reg .b32 	%r<126>;
	.reg .b64 	%rd<122>;

	ld.param.u64 	%rd63, [_Z20gpu_shared_mergesortPiS_m_param_0];
	ld.param.u64 	%rd64, [_Z20gpu_shared_mergesortPiS_m_param_2];
	cvta.to.global.u64 	%rd1, %rd63;
	mov.u32 	%r18, %ntid.x;
	cvt.u64.u32 	%rd2, %r18;
	and.b64  	%rd65, %rd64, -4294967296;
	setp.ne.s64 	%p1, %rd65, 0;
	@%p1 bra 	$L__BB0_2;
	cvt.u32.u64 	%r19, %rd2;
	cvt.u32.u64 	%r20, %rd64;
	div.u32 	%r21, %r20, %r19;
	cvt.u64.u32 	%rd99, %r21;
	bra.uni 	$L__BB0_3;
$L__BB0_2:
	div.u64 	%rd99, %rd64, %rd2;
$L__BB0_3:
	cvt.u32.u64 	%r22, %rd2;
	mov.u32 	%r1, %tid.x;
	cvt.u64.u32 	%rd66, %r1;
	mul.lo.s64 	%rd6, %rd99, %rd66;
	mov.u32 	%r23, %ctaid.x;
	mad.lo.s32 	%r24, %r23, %r22, %r1;
	cvt.u64.u32 	%rd67, %r24;
	mul.lo.s64 	%rd7, %rd99, %rd67;
	setp.lt.u64 	%p2, %rd64, %rd2;
	@%p2 bra 	$L__BB0_10;
	max.u64 	%rd8, %rd99, 1;
	and.b64  	%rd9, %rd8, 3;
	setp.lt.u64 	%p3, %rd99, 4;
	mov.b64 	%rd102, 0;
	@%p3 bra 	$L__BB0_7;
	and.b64  	%rd102, %rd8, -4;
	mov.b64 	%rd100, 0;
	cvt.u32.u64 	%r26, %rd6;
	mov.u32 	%r30, localA;
$L__BB0_6:
	add.s64 	%rd70, %rd100, %rd7;
	shl.b64 	%rd71, %rd70, 2;
	add.s64 	%rd72, %rd1, %rd71;
	ld.global.u32 	%r25, [%rd72];
	cvt.u32.u64 	%r27, %rd100;
	add.s32 	%r28, %r27, %r26;
	shl.b32 	%r29, %r28, 2;
	add.s32 	%r31, %r30, %r29;
	st.shared.u32 	[%r31], %r25;
	ld.global.u32 	%r32, [%rd72+4];
	st.shared.u32 	[%r31+4], %r32;
	ld.global.u32 	%r33, [%rd72+8];
	st.shared.u32 	[%r31+8], %r33;
	ld.global.u32 	%r34, [%rd72+12];
	st.shared.u32 	[%r31+12], %r34;
	add.s64 	%rd100, %rd100, 4;
	setp.ne.s64 	%p4, %rd100, %rd102;
	@%p4 bra 	$L__BB0_6;
$L__BB0_7:
	setp.eq.s64 	%p5, %rd9, 0;
	@%p5 bra 	$L__BB0_10;
	mov.b64 	%rd103, 0;
	cvt.u32.u64 	%r36, %rd6;
	mov.u32 	%r40, localA;
$L__BB0_9:
	.pragma "nounroll";
	add.s64 	%rd74, %rd102, %rd7;
	shl.b64 	%rd75, %rd74, 2;
	add.s64 	%rd76, %rd1, %rd75;
	ld.global.u32 	%r35, [%rd76];
	cvt.u32.u64 	%r37, %rd102;
	add.s32 	%r38, %r37, %r36;
	shl.b32 	%r39, %r38, 2;
	add.s32 	%r41, %r40, %r39;
	st.shared.u32 	[%r41], %r35;
	add.s64 	%rd102, %rd102, 1;
	add.s64 	%rd103, %rd103, 1;
	setp.ne.s64 	%p6, %rd103, %rd9;
	@%p6 bra 	$L__BB0_9;
$L__BB0_10:
	setp.ge.u64 	%p7, %rd6, %rd64;
	@%p7 bra 	$L__BB0_42;
	setp.lt.u64 	%p8, %rd64, %rd2;
	cvt.u32.u64 	%r2, %rd6;
	@%p8 bra 	$L__BB0_35;
	setp.eq.s64 	%p9, %rd99, 1;
	@%p9 bra 	$L__BB0_35;
	shl.b32 	%r42, %r2, 2;
	mov.u32 	%r43, localB;
	add.s32 	%r3, %r43, %r42;
	mov.b64 	%rd104, 1;
	cvt.u32.u64 	%r45, %rd99;
	cvt.u32.u64 	%r46, %rd66;
	mul.lo.s32 	%r47, %r45, %r46;
	shl.b32 	%r48, %r47, 2;
	mov.u32 	%r49, localA;
	add.s32 	%r50, %r49, %r48;
$L__BB0_14:
	shl.b64 	%rd19, %rd104, 1;
	mov.b64 	%rd105, 0;
$L__BB0_15:
	add.s64 	%rd21, %rd105, %rd104;
	sub.s64 	%rd80, %rd99, %rd21;
	min.u64 	%rd22, %rd104, %rd80;
	cvt.u32.u64 	%r44, %rd105;
	shl.b32 	%r51, %r44, 2;
	add.s32 	%r4, %r50, %r51;
	cvt.u32.u64 	%r52, %rd21;
	shl.b32 	%r53, %r52, 2;
	add.s32 	%r5, %r50, %r53;
	shl.b64 	%rd82, %rd22, 32;
	cvt.s64.s32 	%rd23, %rd22;
	setp.eq.s64 	%p10, %rd82, 0;
	mov.b64 	%rd106, 0;
	mov.u64 	%rd107, %rd106;
	@%p10 bra 	$L__BB0_19;
	mov.b64 	%rd107, 0;
	mov.u64 	%rd106, %rd107;
$L__BB0_17:
	cvt.u32.u64 	%r54, %rd106;
	shl.b32 	%r55, %r54, 2;
	add.s32 	%r56, %r4, %r55;
	ld.shared.u32 	%r8, [%r56];
	cvt.u32.u64 	%r57, %rd107;
	shl.b32 	%r58, %r57, 2;
	add.s32 	%r59, %r5, %r58;
	ld.shared.u32 	%r9, [%r59];
	setp.ge.s32 	%p11, %r8, %r9;
	@%p11 bra 	$L__BB0_43;
	add.s32 	%r67, %r57, %r54;
	shl.b32 	%r68, %r67, 2;
	add.s32 	%r69, %r3, %r68;
	st.shared.u32 	[%r69], %r8;
	add.s64 	%rd106, %rd106, 1;
	bra.uni 	$L__BB0_44;
$L__BB0_19:
	setp.ge.u64 	%p15, %rd106, %rd104;
	@%p15 bra 	$L__BB0_26;
	sub.s64 	%rd85, %rd104, %rd106;
	and.b64  	%rd26, %rd85, 3;
	setp.eq.s64 	%p16, %rd26, 0;
	mov.u64 	%rd108, %rd106;
	@%p16 bra 	$L__BB0_24;
	cvt.u32.u64 	%r70, %rd106;
	shl.b32 	%r71, %r70, 2;
	add.s32 	%r6, %r4, %r71;
	ld.shared.u32 	%r72, [%r6];
	cvt.u32.u64 	%r73, %rd107;
	add.s32 	%r74, %r70, %r73;
	shl.b32 	%r75, %r74, 2;
	add.s32 	%r7, %r3, %r75;
	st.shared.u32 	[%r7], %r72;
	add.s64 	%rd108, %rd106, 1;
	setp.eq.s64 	%p17, %rd26, 1;
	@%p17 bra 	$L__BB0_24;
	ld.shared.u32 	%r76, [%r6+4];
	st.shared.u32 	[%r7+4], %r76;
	add.s64 	%rd108, %rd106, 2;
	setp.eq.s64 	%p18, %rd26, 2;
	@%p18 bra 	$L__BB0_24;
	ld.shared.u32 	%r77, [%r6+8];
	st.shared.u32 	[%r7+8], %r77;
	add.s64 	%rd108, %rd106, 3;
$L__BB0_24:
	sub.s64 	%rd86, %rd106, %rd104;
	setp.gt.u64 	%p19, %rd86, -4;
	mov.u64 	%rd106, %rd104;
	@%p19 bra 	$L__BB0_26;
$L__BB0_25:
	cvt.u32.u64 	%r78, %rd108;
	shl.b32 	%r79, %r78, 2;
	add.s32 	%r80, %r4, %r79;
	ld.shared.u32 	%r81, [%r80];
	cvt.u32.u64 	%r82, %rd107;
	add.s32 	%r83, %r78, %r82;
	shl.b32 	%r84, %r83, 2;
	add.s32 	%r85, %r3, %r84;
	st.shared.u32 	[%r85], %r81;
	ld.shared.u32 	%r86, [%r80+4];
	st.shared.u32 	[%r85+4], %r86;
	ld.shared.u32 	%r87, [%r80+8];
	st.shared.u32 	[%r85+8], %r87;
	ld.shared.u32 	%r88, [%r80+12];
	st.shared.u32 	[%r85+12], %r88;
	add.s64 	%rd108, %rd108, 4;
	setp.lt.u64 	%p20, %rd108, %rd104;
	mov.u64 	%rd106, %rd104;
	@%p20 bra 	$L__BB0_25;
$L__BB0_26:
	setp.ge.u64 	%p21, %rd107, %rd23;
	@%p21 bra 	$L__BB0_33;
	sub.s64 	%rd87, %rd22, %rd107;
	and.b64  	%rd38, %rd87, 3;
	setp.eq.s64 	%p22, %rd38, 0;
	mov.u64 	%rd114, %rd107;
	@%p22 bra 	$L__BB0_31;
	cvt.u32.u64 	%r89, %rd107;
	shl.b32 	%r90, %r89, 2;
	add.s32 	%r10, %r5, %r90;
	ld.shared.u32 	%r91, [%r10];
	cvt.u32.u64 	%r92, %rd106;
	add.s32 	%r93, %r89, %r92;
	shl.b32 	%r94, %r93, 2;
	add.s32 	%r11, %r3, %r94;
	st.shared.u32 	[%r11], %r91;
	add.s64 	%rd114, %rd107, 1;
	setp.eq.s64 	%p23, %rd38, 1;
	@%p23 bra 	$L__BB0_31;
	ld.shared.u32 	%r95, [%r10+4];
	st.shared.u32 	[%r11+4], %r95;
	add.s64 	%rd114, %rd107, 2;
	setp.eq.s64 	%p24, %rd38, 2;
	@%p24 bra 	$L__BB0_31;
	ld.shared.u32 	%r96, [%r10+8];
	st.shared.u32 	[%r11+8], %r96;
	add.s64 	%rd114, %rd107, 3;
$L__BB0_31:
	sub.s64 	%rd88, %rd107, %rd23;
	setp.gt.u64 	%p25, %rd88, -4;
	@%p25 bra 	$L__BB0_33;
$L__BB0_32:
	cvt.u32.u64 	%r97, %rd114;
	shl.b32 	%r98, %r97, 2;
	add.s32 	%r99, %r5, %r98;
	ld.shared.u32 	%r100, [%r99];
	cvt.u32.u64 	%r101, %rd106;
	add.s32 	%r102, %r97, %r101;
	shl.b32 	%r103, %r102, 2;
	add.s32 	%r104, %r3, %r103;
	st.shared.u32 	[%r104], %r100;
	ld.shared.u32 	%r105, [%r99+4];
	st.shared.u32 	[%r104+4], %r105;
	ld.shared.u32 	%r106, [%r99+8];
	st.shared.u32 	[%r104+8], %r106;
	ld.shared.u32 	%r107, [%r99+12];
	st.shared.u32 	[%r104+12], %r107;
	add.s64 	%rd114, %rd114, 4;
	setp.lt.u64 	%p26, %rd114, %rd23;
	@%p26 bra 	$L__BB0_32;
$L__BB0_33:
	add.s64 	%rd105, %rd21, %rd104;
	not.b64 	%rd89, %rd104;
	add.s64 	%rd90, %rd99, %rd89;
	setp.le.u64 	%p27, %rd105, %rd90;
	@%p27 bra 	$L__BB0_15;
	add.s64 	%rd91, %rd99, -1;
	setp.le.u64 	%p28, %rd19, %rd91;
	mov.u64 	%rd104, %rd19;
	@%p28 bra 	$L__BB0_14;
$L__BB0_35:
	mov.u32 	%r108, %ntid.x;
	cvt.u64.u32 	%rd92, %r108;
	setp.lt.u64 	%p29, %rd64, %rd92;
	bar.sync 	0;
	@%p29 bra 	$L__BB0_42;
	ld.param.u64 	%rd98, [_Z20gpu_shared_mergesortPiS_m_param_0];
	cvta.to.global.u64 	%rd48, %rd98;
	max.u64 	%rd49, %rd99, 1;
	and.b64  	%rd120, %rd49, 3;
	setp.lt.u64 	%p30, %rd99, 4;
	mov.b64 	%rd119, 0;
	@%p30 bra 	$L__BB0_39;
	and.b64  	%rd119, %rd49, -4;
	cvt.u32.u64 	%r109, %rd99;
	mul.lo.s32 	%r110, %r1, %r109;
	shl.b32 	%r111, %r110, 2;
	mov.u32 	%r112, localA;
	add.s32 	%r113, %r111, %r112;
	add.s32 	%r124, %r113, 8;
	shl.b64 	%rd94, %rd7, 2;
	add.s64 	%rd95, %rd94, %rd48;
	add.s64 	%rd117, %rd95, 8;
	mov.u64 	%rd118, %rd119;
$L__BB0_38:
	ld.shared.u32 	%r114, [%r124+-8];
	st.global.u32 	[%rd117+-8], %r114;
	ld.shared.u32 	%r115, [%r124+-4];
	st.global.u32 	[%rd117+-4], %r115;
	ld.shared.u32 	%r116, [%r124];
	st.global.u32 	[%rd117], %r116;
	ld.shared.u32 	%r117, [%r124+4];
	st.global.u32 	[%rd117+4], %r117;
	add.s64 	%rd118, %rd118, -4;
	add.s32 	%r124, %r124, 16;
	add.s64 	%rd117, %rd117, 16;
	setp.ne.s64 	%p31, %rd118, 0;
	@%p31 bra 	$L__BB0_38;
$L__BB0_39:
	setp.eq.s64 	%p32, %rd120, 0;
	@%p32 bra 	$L__BB0_42;
	add.s64 	%rd96, %rd119, %rd7;
	shl.b64 	%rd97, %rd96, 2;
	add.s64 	%rd121, %rd48, %rd97;
	cvt.u32.u64 	%r118, %rd99;
	cvt.u32.u64 	%r119, %rd119;
	mad.lo.s32 	%r120, %r1, %r118, %r119;
	shl.b32 	%r121, %r120, 2;
	mov.u32 	%r122, localA;
	add.s32 	%r125, %r122, %r121;
$L__BB0_41:
	.pragma "nounroll";
	ld.shared.u32 	%r123, [%r125];
	st.global.u32 	[%rd121], %r123;
	add.s64 	%rd121, %rd121, 4;
	add.s32 	%r125, %r125, 4;
	add.s64 	%rd120, %rd120, -1;
	setp.ne.s64 	%p33, %rd120, 0;
	@%p33 bra 	$L__BB0_41;
$L__BB0_42:
	ret;
$L__BB0_43:
	add.s32 	%r62, %r57, %r54;
	shl.b32 	%r63, %r62, 2;
	add.s32 	%r64, %r3, %r63;
	st.shared.u32 	[%r64], %r9;
	add.s64 	%rd107, %rd107, 1;
$L__BB0_44:
	setp.lt.u64 	%p12, %rd106, %rd104;
	setp.lt.u64 	%p13, %rd107, %rd23;
	and.pred  	%p14, %p12, %p13;
	@%p14 bra 	$L__BB0_17;
	bra.uni 	$L__BB0_19;

}


// ===== COMPILED SASS (sm_100) =====

	.target	sm_100

	.elftype	@"ET_EXEC"


//--------------------- .note.nv.tkinfo           --------------------------
	.section	.note.nv.tkinfo,"",@"SHT_NOTE"
	.sectionflags	@"SHF_NOTE_NV_TKINFO"
	.tkinfo
        /*0018*/ 	.word	0x00000002
        /*0030*/ 	.string	""
        /*0030*/ 	.string	"ptxas"
        /*0030*/ 	.string	"Cuda compilation tools, release 13.0, V13.0.88"
        /*0030*/ 	.string	"Build cuda_13.0.r13.0/compiler.36424714_0"
        /*0030*/ 	.string	"-arch sm_100 -m 64 "



//--------------------- .note.nv.cuinfo           --------------------------
	.section	.note.nv.cuinfo,"",@"SHT_NOTE"
	.sectionflags	@"SHF_NOTE_NV_CUINFO"
        /*0018*/ 	.short	0x0002
        /*001a*/ 	.short	0x0064
        /*001c*/ 	.short	0x0082
	.zero		2


//--------------------- .nv.info                  --------------------------
	.section	.nv.info,"",@"SHT_CUDA_INFO"
	.align	4


	//----- nvinfo : EIATTR_REGCOUNT
	.align		4
        /*0000*/ 	.byte	0x04, 0x2f
        /*0002*/ 	.short	(.L_1 - .L_0)
	.align		4
.L_0:
        /*0004*/ 	.word	index@(_Z20gpu_shared_mergesortPiS_m)
        /*0008*/ 	.word	0x00000020


	//----- nvinfo : EIATTR_FRAME_SIZE
	.align		4
.L_1:
        /*000c*/ 	.byte	0x04, 0x11
        /*000e*/ 	.short	(.L_3 - .L_2)
	.align		4
.L_2:
        /*0010*/ 	.word	index@($__internal_0_$__cuda_sm20_div_u64)
        /*0014*/ 	.word	0x00000000


	//----- nvinfo : EIATTR_FRAME_SIZE
	.align		4
.L_3:
        /*0018*/ 	.byte	0x04, 0x11
        /*001a*/ 	.short	(.L_5 - .L_4)
	.align		4
.L_4:
        /*001c*/ 	.word	index@(_Z20gpu_shared_mergesortPiS_m)
        /*0020*/ 	.word	0x00000000


	//----- nvinfo : EIATTR_MIN_STACK_SIZE
	.align		4
.L_5:
        /*0024*/ 	.byte	0x04, 0x12
        /*0026*/ 	.short	(.L_7 - .L_6)
	.align		4
.L_6:
        /*0028*/ 	.word	index@(_Z20gpu_shared_mergesortPiS_m)
        /*002c*/ 	.word	0x00000000
.L_7:


//--------------------- .nv.compat                --------------------------
	.section	.nv.compat,"",@"SHT_CUDA_COMPAT_INFO"
	.align	4
        /*0000*/ 	.byte	0x02, 0x09, 0x00, 0x00, 0x02, 0x02, 0x01, 0x00, 0x02, 0x05, 0x05, 0x00, 0x03, 0x07, 0x01, 0x01
        /*0010*/ 	.byte	0x02, 0x03, 0x00, 0x00, 0x02, 0x06, 0x01, 0x00, 0x04, 0x0b, 0x08, 0x00, 0x09, 0x00, 0x00, 0x00
        /*0020*/ 	.byte	0x00, 0x00, 0x00, 0x00


//--------------------- .nv.info._Z20gpu_shared_mergesortPiS_m --------------------------
	.section	.nv.info._Z20gpu_shared_mergesortPiS_m,"",@"SHT_CUDA_INFO"
	.sectionflags	@""
	.align	4


	//----- nvinfo : EIATTR_CUDA_API_VERSION
	.align		4
        /*0000*/ 	.byte	0x04, 0x37
        /*0002*/ 	.short	(.L_9 - .L_8)
.L_8:
        /*0004*/ 	.word	0x00000082


	//----- nvinfo : EIATTR_KPARAM_INFO
	.align		4
.L_9:
        /*0008*/ 	.byte	0x04, 0x17
        /*000a*/ 	.short	(.L_11 - .L_10)
.L_10:
        /*000c*/ 	.word	0x00000000
        /*0010*/ 	.short	0x0002
        /*0012*/ 	.short	0x0010
        /*0014*/ 	.byte	0x00, 0xf0, 0x21, 0x00


	//----- nvinfo : EIATTR_KPARAM_INFO
	.align		4
.L_11:
        /*0018*/ 	.byte	0x04, 0x17
        /*001a*/ 	.short	(.L_13 - .L_12)
.L_12:
        /*001c*/ 	.word	0x00000000
        /*0020*/ 	.short	0x0001
        /*0022*/ 	.short	0x0008
        /*0024*/ 	.byte	0x00, 0xf5, 0x21, 0x00


	//----- nvinfo : EIATTR_KPARAM_INFO
	.align		4
.L_13:
        /*0028*/ 	.byte	0x04, 0x17
        /*002a*/ 	.short	(.L_15 - .L_14)
.L_14:
        /*002c*/ 	.word	0x00000000
        /*0030*/ 	.short	0x0000
        /*0032*/ 	.short	0x0000
        /*0034*/ 	.byte	0x00, 0xf5, 0x21, 0x00


	//----- nvinfo : EIATTR_SPARSE_MMA_MASK
	.align		4
.L_15:
        /*0038*/ 	.byte	0x03, 0x50
        /*003a*/ 	.short	0x0000


	//----- nvinfo : EIATTR_MAXREG_COUNT
	.align		4
        /*003c*/ 	.byte	0x03, 0x1b
        /*003e*/ 	.short	0x00ff


	//----- nvinfo : EIATTR_NUM_BARRIERS
	.align		4
        /*0040*/ 	.byte	0x02, 0x4c
        /*0042*/ 	.byte	0x01
	.zero		1


	//----- nvinfo : EIATTR_MERCURY_ISA_VERSION
	.align		4
        /*0044*/ 	.byte	0x03, 0x5f
        /*0046*/ 	.short	0x0101


	//----- nvinfo : EIATTR_VRC_CTA_INIT_COUNT
	.align		4
        /*0048*/ 	.byte	0x02, 0x4a
	.zero		1
	.zero		1


	//----- nvinfo : EIATTR_EXIT_INSTR_OFFSETS
	.align		4
        /*004c*/ 	.byte	0x04, 0x1c
        /*004e*/ 	.short	(.L_17 - .L_16)


	//   ....[0]....
.L_16:
        /*0050*/ 	.word	0x00000cb0


	//   ....[1]....
        /*0054*/ 	.word	0x000018b0


	//   ....[2]....
        /*0058*/ 	.word	0x00002090


	//   ....[3]....
        /*005c*/ 	.word	0x00002200


	//----- nvinfo : EIATTR_CRS_STACK_SIZE
	.align		4
.L_17:
        /*0060*/ 	.byte	0x04, 0x1e
        /*0062*/ 	.short	(.L_19 - .L_18)
.L_18:
        /*0064*/ 	.word	0x00000000


	//----- nvinfo : EIATTR_CBANK_PARAM_SIZE
	.align		4
.L_19:
        /*0068*/ 	.byte	0x03, 0x19
        /*006a*/ 	.short	0x0018


	//----- nvinfo : EIATTR_PARAM_CBANK
	.align		4
        /*006c*/ 	.byte	0x04, 0x0a
        /*006e*/ 	.short	(.L_21 - .L_20)
	.align		4
.L_20:
        /*0070*/ 	.word	index@(.nv.constant0._Z20gpu_shared_mergesortPiS_m)
        /*0074*/ 	.short	0x0380
        /*0076*/ 	.short	0x0018


	//----- nvinfo : EIATTR_SW_WAR
	.align		4
.L_21:
        /*0078*/ 	.byte	0x04, 0x36
        /*007a*/ 	.short	(.L_23 - .L_22)
.L_22:
        /*007c*/ 	.word	0x00000008
.L_23:


//--------------------- .nv.callgraph             --------------------------
	.section	.nv.callgraph,"",@"SHT_CUDA_CALLGRAPH"
	.align	4
	.sectionentsize	8
	.align		4
        /*0000*/ 	.word	0x00000000
	.align		4
        /*0004*/ 	.word	0xffffffff
	.align		4
        /*0008*/ 	.word	0x00000000
	.align		4
        /*000c*/ 	.word	0xfffffffe
	.align		4
        /*0010*/ 	.word	0x00000000
	.align		4
        /*0014*/ 	.word	0xfffffffd
	.align		4
        /*0018*/ 	.word	0x00000000
	.align		4
        /*001c*/ 	.word	0xfffffffc


//--------------------- .text._Z20gpu_shared_mergesortPiS_m --------------------------
	.section	.text._Z20gpu_shared_mergesortPiS_m,"ax",@progbits
	.align	128
        .global         _Z20gpu_shared_mergesortPiS_m
        .type           _Z20gpu_shared_mergesortPiS_m,@function
        .size           _Z20gpu_shared_mergesortPiS_m,(.L_x_32 - _Z20gpu_shared_mergesortPiS_m)
        .other          _Z20gpu_shared_mergesortPiS_m,@"STO_CUDA_ENTRY STV_DEFAULT"
_Z20gpu_shared_mergesortPiS_m:
.text._Z20gpu_shared_mergesortPiS_m:
[----:B------:R-:W-:Y:S01]  /*0000*/  LDC R1, c[0x0][0x37c] ;  /* 0x0000df00ff017b82 */ /* 0x000fe20000000800 */
[----:B------:R-:W0:Y:S01]  /*0010*/  LDCU UR5, c[0x0][0x394] ;  /* 0x00007280ff0577ac */ /* 0x000e220008000800 */
[----:B------:R-:W1:Y:S01]  /*0020*/  LDCU.64 UR8, c[0x0][0x358] ;  /* 0x00006b00ff0877ac */ /* 0x000e620008000a00 */
[----:B------:R-:W2:Y:S01]  /*0030*/  LDCU UR4, c[0x0][0x360] ;  /* 0x00006c00ff0477ac */ /* 0x000ea20008000800 */
[----:B0-----:R-:W-:-:S09]  /*0040*/  UISETP.NE.U32.AND UP0, UPT, UR5, URZ, UPT ;  /* 0x000000ff0500728c */ /* 0x001fd2000bf05070 */
[----:B-12---:R-:W-:Y:S05]  /*0050*/  BRA.U UP0, `(.L_x_0) ;  /* 0x0000000100547547 */ /* 0x006fea000b800000 */
[----:B------:R-:W0:Y:S01]  /*0060*/  I2F.U32.RP R0, UR4 ;  /* 0x0000000400007d06 */ /* 0x000e220008209000 */
[----:B------:R-:W1:Y:S01]  /*0070*/  LDC R6, c[0x0][0x390] ;  /* 0x0000e400ff067b82 */ /* 0x000e620000000800 */
[----:B------:R-:W-:-:S06]  /*0080*/  ISETP.NE.U32.AND P2, PT, RZ, UR4, PT ;  /* 0x00000004ff007c0c */ /* 0x000fcc000bf45070 */
[----:B0-----:R-:W0:Y:S02]  /*0090*/  MUFU.RCP R0, R0 ;  /* 0x0000000000007308 */ /* 0x001e240000001000 */
[----:B0-----:R-:W-:-:S06]  /*00a0*/  VIADD R2, R0, 0xffffffe ;  /* 0x0ffffffe00027836 */ /* 0x001fcc0000000000 */
[----:B------:R0:W2:Y:S02]  /*00b0*/  F2I.FTZ.U32.TRUNC.NTZ R3, R2 ;  /* 0x0000000200037305 */ /* 0x0000a4000021f000 */
[----:B0-----:R-:W-:Y:S02]  /*00c0*/  IMAD.MOV.U32 R2, RZ, RZ, RZ ;  /* 0x000000ffff027224 */ /* 0x001fe400078e00ff */
[----:B--2---:R-:W-:-:S04]  /*00d0*/  IMAD.MOV R5, RZ, RZ, -R3 ;  /* 0x000000ffff057224 */ /* 0x004fc800078e0a03 */
[----:B------:R-:W-:-:S04]  /*00e0*/  IMAD R5, R5, UR4, RZ ;  /* 0x0000000405057c24 */ /* 0x000fc8000f8e02ff */
[----:B------:R-:W-:-:S04]  /*00f0*/  IMAD.HI.U32 R3, R3, R5, R2 ;  /* 0x0000000503037227 */ /* 0x000fc800078e0002 */
[----:B------:R-:W-:Y:S02]  /*0100*/  IMAD.MOV.U32 R5, RZ, RZ, RZ ;  /* 0x000000ffff057224 */ /* 0x000fe400078e00ff */
[----:B-1----:R-:W-:-:S04]  /*0110*/  IMAD.HI.U32 R4, R3, R6, RZ ;  /* 0x0000000603047227 */ /* 0x002fc800078e00ff */
[----:B------:R-:W-:-:S04]  /*0120*/  IMAD.MOV R3, RZ, RZ, -R4 ;  /* 0x000000ffff037224 */ /* 0x000fc800078e0a04 */
[----:B------:R-:W-:-:S05]  /*0130*/  IMAD R0, R3, UR4, R6 ;  /* 0x0000000403007c24 */ /* 0x000fca000f8e0206 */
[----:B------:R-:W-:-:S13]  /*0140*/  ISETP.GE.U32.AND P0, PT, R0, UR4, PT ;  /* 0x0000000400007c0c */ /* 0x000fda000bf06070 */
[----:B------:R-:W-:Y:S02]  /*0150*/  @P0 VIADD R0, R0, -UR4 ;  /* 0x8000000400000c36 */ /* 0x000fe40008000000 */
[----:B------:R-:W-:-:S03]  /*0160*/  @P0 VIADD R4, R4, 0x1 ;  /* 0x0000000104040836 */ /* 0x000fc60000000000 */
[----:B------:R-:W-:-:S13]  /*0170*/  ISETP.GE.U32.AND P1, PT, R0, UR4, PT ;  /* 0x0000000400007c0c */ /* 0x000fda000bf26070 */
[----:B------:R-:W-:Y:S01]  /*0180*/  @P1 VIADD R4, R4, 0x1 ;  /* 0x0000000104041836 */ /* 0x000fe20000000000 */
[----:B------:R-:W-:Y:S01]  /*0190*/  @!P2 LOP3.LUT R4, RZ, UR4, RZ, 0x33, !PT ;  /* 0x00000004ff04ac12 */ /* 0x000fe2000f8e33ff */
[----:B------:R-:W-:Y:S06]  /*01a0*/  BRA `(.L_x_1) ;  /* 0x0000000000087947 */ /* 0x000fec0003800000 */
.L_x_0:
[----:B------:R-:W-:-:S07]  /*01b0*/  MOV R0, 0x1d0 ;  /* 0x000001d000007802 */ /* 0x000fce0000000f00 */
[----:B------:R-:W-:Y:S05]  /*01c0*/  CALL.REL.NOINC `($__internal_0_$__cuda_sm20_div_u64) ;  /* 0x0000002000107944 */ /* 0x000fea0003c00000 */
.L_x_1:
[----:B------:R-:W0:Y:S01]  /*01d0*/  S2R R7, SR_TID.X ;  /* 0x0000000000077919 */ /* 0x000e220000002100 */
[----:B------:R-:W1:Y:S01]  /*01e0*/  LDCU.64 UR10, c[0x0][0x390] ;  /* 0x00007200ff0a77ac */ /* 0x000e620008000a00 */
[----:B------:R-:W2:Y:S01]  /*01f0*/  S2R R0, SR_CTAID.X ;  /* 0x0000000000007919 */ /* 0x000ea20000002500 */
[----:B-1----:R-:W-:-:S04]  /*0200*/  UISETP.GT.U32.AND UP0, UPT, UR4, UR10, UPT ;  /* 0x0000000a0400728c */ /* 0x002fc8000bf04070 */
[----:B------:R-:W-:Y:S01]  /*0210*/  UISETP.GT.U32.AND.EX UP0, UPT, URZ, UR11, UPT, UP0 ;  /* 0x0000000bff00728c */ /* 0x000fe2000bf04100 */
[-C--:B0-----:R-:W-:Y:S02]  /*0220*/  IMAD R9, R5, R7.reuse, RZ ;  /* 0x0000000705097224 */ /* 0x081fe400078e02ff */
[----:B------:R-:W-:-:S04]  /*0230*/  IMAD.WIDE.U32 R10, R4, R7, RZ ;  /* 0x00000007040a7225 */ /* 0x000fc800078e00ff */
[----:B--2---:R-:W-:Y:S02]  /*0240*/  IMAD R3, R0, UR4, R7 ;  /* 0x0000000400037c24 */ /* 0x004fe4000f8e0207 */
[----:B------:R-:W-:Y:S02]  /*0250*/  IMAD.IADD R0, R11, 0x1, R9 ;  /* 0x000000010b007824 */ /* 0x000fe400078e0209 */
[-C--:B------:R-:W-:Y:S02]  /*0260*/  IMAD R13, R5, R3.reuse, RZ ;  /* 0x00000003050d7224 */ /* 0x080fe400078e02ff */
[----:B------:R-:W-:-:S04]  /*0270*/  IMAD.WIDE.U32 R2, R4, R3, RZ ;  /* 0x0000000304027225 */ /* 0x000fc800078e00ff */
[----:B------:R-:W-:Y:S01]  /*0280*/  IMAD.IADD R9, R3, 0x1, R13 ;  /* 0x0000000103097824 */ /* 0x000fe200078e020d */
[----:B------:R-:W-:Y:S06]  /*0290*/  BRA.U UP0, `(.L_x_2) ;  /* 0x00000009007c7547 */ /* 0x000fec000b800000 */
[C---:B------:R-:W-:Y:S01]  /*02a0*/  ISETP.GE.U32.AND P0, PT, R4.reuse, 0x4, PT ;  /* 0x000000040400780c */ /* 0x040fe20003f06070 */
[----:B------:R-:W-:Y:S01]  /*02b0*/  IMAD.MOV.U32 R15, RZ, RZ, RZ ;  /* 0x000000ffff0f7224 */ /* 0x000fe200078e00ff */
[----:B------:R-:W-:Y:S01]  /*02c0*/  ISETP.GT.U32.AND P1, PT, R4, 0x1, PT ;  /* 0x000000010400780c */ /* 0x000fe20003f24070 */
[----:B------:R-:W-:Y:S01]  /*02d0*/  IMAD.MOV.U32 R6, RZ, RZ, RZ ;  /* 0x000000ffff067224 */ /* 0x000fe200078e00ff */
[C---:B------:R-:W-:Y:S02]  /*02e0*/  ISETP.GE.U32.AND.EX P0, PT, R5.reuse, RZ, PT, P0 ;  /* 0x000000ff0500720c */ /* 0x040fe40003f06100 */
[----:B------:R-:W-:-:S04]  /*02f0*/  ISETP.GT.U32.AND.EX P1, PT, R5, RZ, PT, P1 ;  /* 0x000000ff0500720c */ /* 0x000fc80003f24110 */
[----:B------:R-:W-:Y:S02]  /*0300*/  SEL R8, R4, 0x1, P1 ;  /* 0x0000000104087807 */ /* 0x000fe40000800000 */
[----:B------:R-:W-:Y:S02]  /*0310*/  SEL R12, R5, RZ, P1 ;  /* 0x000000ff050c7207 */ /* 0x000fe40000800000 */
[----:B------:R-:W-:-:S03]  /*0320*/  LOP3.LUT R25, R8, 0x3, RZ, 0xc0, !PT ;  /* 0x0000000308197812 */ /* 0x000fc600078ec0ff */
[----:B------:R-:W-:Y:S05]  /*0330*/  @!P0 BRA `(.L_x_3) ;  /* 0x0000000400f48947 */ /* 0x000fea0003800000 */
[----:B------:R-:W0:Y:S01]  /*0340*/  S2UR UR5, SR_CgaCtaId ;  /* 0x00000000000579c3 */ /* 0x000e220000008800 */
[----:B------:R-:W-:Y:S01]  /*0350*/  LOP3.LUT R15, R8, 0xfffffffc, RZ, 0xc0, !PT ;  /* 0xfffffffc080f7812 */ /* 0x000fe200078ec0ff */
[----:B------:R-:W-:Y:S01]  /*0360*/  UMOV UR4, 0x400 ;  /* 0x0000040000047882 */ /* 0x000fe20000000000 */
[----:B------:R-:W1:Y:S01]  /*0370*/  LDCU.64 UR12, c[0x0][0x380] ;  /* 0x00007000ff0c77ac */ /* 0x000e620008000a00 */
[----:B------:R-:W-:Y:S01]  /*0380*/  IMAD.MOV.U32 R6, RZ, RZ, R12 ;  /* 0x000000ffff067224 */ /* 0x000fe200078e000c */
[----:B------:R-:W-:Y:S01]  /*0390*/  ISETP.GT.U32.AND P0, PT, R15, RZ, PT ;  /* 0x000000ff0f00720c */ /* 0x000fe20003f04070 */
[----:B------:R-:W-:Y:S02]  /*03a0*/  IMAD.MOV.U32 R19, RZ, RZ, RZ ;  /* 0x000000ffff137224 */ /* 0x000fe400078e00ff */
[----:B------:R-:W-:Y:S01]  /*03b0*/  IMAD.MOV.U32 R17, RZ, RZ, RZ ;  /* 0x000000ffff117224 */ /* 0x000fe200078e00ff */
[----:B------:R-:W-:Y:S01]  /*03c0*/  ISETP.GT.AND.EX P0, PT, R12, RZ, PT, P0 ;  /* 0x000000ff0c00720c */ /* 0x000fe20003f04300 */
[----:B0-----:R-:W-:-:S12]  /*03d0*/  ULEA UR4, UR5, UR4, 0x18 ;  /* 0x0000000405047291 */ /* 0x001fd8000f8ec0ff */
[----:B-1----:R-:W-:Y:S05]  /*03e0*/  @!P0 BRA `(.L_x_4) ;  /* 0x00000004007c8947 */ /* 0x002fea0003800000 */
[----:B------:R-:W-:-:S04]  /*03f0*/  IADD3 R8, P0, PT, -R19, R15, RZ ;  /* 0x0000000f13087210 */ /* 0x000fc80007f1e1ff */
[----:B------:R-:W-:Y:S01]  /*0400*/  ISETP.GT.U32.AND P1, PT, R8, 0xc, PT ;  /* 0x0000000c0800780c */ /* 0x000fe20003f24070 */
[----:B------:R-:W-:Y:S01]  /*0410*/  IMAD.X R8, R6, 0x1, ~R17, P0 ;  /* 0x0000000106087824 */ /* 0x000fe200000e0e11 */
[----:B------:R-:W-:-:S04]  /*0420*/  PLOP3.LUT P0, PT, PT, PT, PT, 0x80, 0x8 ;  /* 0x000000000008781c */ /* 0x000fc80003f0f070 */
[----:B------:R-:W-:-:S13]  /*0430*/  ISETP.GT.AND.EX P1, PT, R8, RZ, PT, P1 ;  /* 0x000000ff0800720c */ /* 0x000fda0003f24310 */
[----:B------:R-:W-:Y:S05]  /*0440*/  @!P1 BRA `(.L_x_5) ;  /* 0x0000000000d49947 */ /* 0x000fea0003800000 */
[----:B------:R-:W-:Y:S01]  /*0450*/  IADD3 R14, P1, PT, R15, -0xc, RZ ;  /* 0xfffffff40f0e7810 */ /* 0x000fe20007f3e0ff */
[----:B------:R-:W0:Y:S01]  /*0460*/  LDCU.64 UR6, c[0x0][0x380] ;  /* 0x00007000ff0677ac */ /* 0x000e220008000a00 */
[----:B------:R-:W-:Y:S02]  /*0470*/  PLOP3.LUT P0, PT, PT, PT, PT, 0x8, 0x80 ;  /* 0x000000000080781c */ /* 0x000fe40003f0e170 */
[----:B------:R-:W-:-:S11]  /*0480*/  IADD3.X R8, PT, PT, R6, -0x1, RZ, P1, !PT ;  /* 0xffffffff06087810 */ /* 0x000fd60000ffe4ff */
.L_x_6:
[----:B------:R-:W-:-:S05]  /*0490*/  IADD3 R13, P1, PT, R19, R2, RZ ;  /* 0x00000002130d7210 */ /* 0x000fca0007f3e0ff */
[----:B-1----:R-:W-:Y:S01]  /*04a0*/  IMAD.X R16, R17, 0x1, R9, P1 ;  /* 0x0000000111107824 */ /* 0x002fe200008e0609 */
[----:B0-----:R-:W-:-:S04]  /*04b0*/  LEA R12, P1, R13, UR6, 0x2 ;  /* 0x000000060d0c7c11 */ /* 0x001fc8000f8210ff */
[----:B------:R-:W-:-:S05]  /*04c0*/  LEA.HI.X R13, R13, UR7, R16, 0x2, P1 ;  /* 0x000000070d0d7c11 */ /* 0x000fca00088f1410 */
[----:B------:R-:W2:Y:S01]  /*04d0*/  LDG.E R18, desc[UR8][R12.64] ;  /* 0x000000080c127981 */ /* 0x000ea2000c1e1900 */
[----:B------:R-:W-:-:S03]  /*04e0*/  IMAD.IADD R16, R19, 0x1, R10 ;  /* 0x0000000113107824 */ /* 0x000fc600078e020a */
[----:B------:R-:W3:Y:S04]  /*04f0*/  LDG.E R20, desc[UR8][R12.64+0x4] ;  /* 0x000004080c147981 */ /* 0x000ee8000c1e1900 */
[----:B------:R-:W4:Y:S01]  /*0500*/  LDG.E R22, desc[UR8][R12.64+0x8] ;  /* 0x000008080c167981 */ /* 0x000f22000c1e1900 */
[----:B------:R-:W-:-:S03]  /*0510*/  LEA R21, R16, UR4, 0x2 ;  /* 0x0000000410157c11 */ /* 0x000fc6000f8e10ff */
[----:B------:R-:W5:Y:S04]  /*0520*/  LDG.E R26, desc[UR8][R12.64+0xc] ;  /* 0x00000c080c1a7981 */ /* 0x000f68000c1e1900 */
[----:B------:R-:W5:Y:S04]  /*0530*/  LDG.E R23, desc[UR8][R12.64+0x18] ;  /* 0x000018080c177981 */ /* 0x000f68000c1e1900 */
[----:B------:R-:W5:Y:S04]  /*0540*/  LDG.E R24, desc[UR8][R12.64+0x1c] ;  /* 0x00001c080c187981 */ /* 0x000f68000c1e1900 */
[----:B------:R-:W5:Y:S04]  /*0550*/  LDG.E R27, desc[UR8][R12.64+0x10] ;  /* 0x000010080c1b7981 */ /* 0x000f68000c1e1900 */
[----:B------:R-:W5:Y:S01]  /*0560*/  LDG.E R29, desc[UR8][R12.64+0x14] ;  /* 0x000014080c1d7981 */ /* 0x000f62000c1e1900 */
[----:B------:R-:W-:-:S04]  /*0570*/  IADD3 R16, PT, PT, R10, 0x4, R19 ;  /* 0x000000040a107810 */ /* 0x000fc80007ffe013 */
[----:B------:R-:W-:Y:S02]  /*0580*/  LEA R28, R16, UR4, 0x2 ;  /* 0x00000004101c7c11 */ /* 0x000fe4000f8e10ff */
[----:B------:R-:W5:Y:S04]  /*0590*/  LDG.E R16, desc[UR8][R12.64+0x20] ;  /* 0x000020080c107981 */ /* 0x000f68000c1e1900 */
[----:B--2---:R0:W-:Y:S04]  /*05a0*/  STS [R21], R18 ;  /* 0x0000001215007388 */ /* 0x0041e80000000800 */
[----:B---3--:R-:W-:Y:S04]  /*05b0*/  STS [R21+0x4], R20 ;  /* 0x0000041415007388 */ /* 0x008fe80000000800 */
[----:B----4-:R-:W-:Y:S04]  /*05c0*/  STS [R21+0x8], R22 ;  /* 0x0000081615007388 */ /* 0x010fe80000000800 */
[----:B-----5:R-:W-:Y:S04]  /*05d0*/  STS [R21+0xc], R26 ;  /* 0x00000c1a15007388 */ /* 0x020fe80000000800 */
[----:B------:R-:W-:Y:S04]  /*05e0*/  STS [R28+0x8], R23 ;  /* 0x000008171c007388 */ /* 0x000fe80000000800 */
[----:B------:R1:W-:Y:S04]  /*05f0*/  STS [R28+0xc], R24 ;  /* 0x00000c181c007388 */ /* 0x0003e80000000800 */
[----:B------:R-:W-:Y:S04]  /*0600*/  STS [R28], R27 ;  /* 0x0000001b1c007388 */ /* 0x000fe80000000800 */
[----:B------:R2:W-:Y:S04]  /*0610*/  STS [R28+0x4], R29 ;  /* 0x0000041d1c007388 */ /* 0x0005e80000000800 */
[----:B0-----:R-:W3:Y:S04]  /*0620*/  LDG.E R18, desc[UR8][R12.64+0x24] ;  /* 0x000024080c127981 */ /* 0x001ee8000c1e1900 */
[----:B-1----:R-:W4:Y:S04]  /*0630*/  LDG.E R24, desc[UR8][R12.64+0x28] ;  /* 0x000028080c187981 */ /* 0x002f28000c1e1900 */
[----:B------:R-:W5:Y:S04]  /*0640*/  LDG.E R23, desc[UR8][R12.64+0x2c] ;  /* 0x00002c080c177981 */ /* 0x000f68000c1e1900 */
[----:B------:R-:W5:Y:S04]  /*0650*/  LDG.E R22, desc[UR8][R12.64+0x30] ;  /* 0x000030080c167981 */ /* 0x000f68000c1e1900 */
[----:B------:R-:W5:Y:S04]  /*0660*/  LDG.E R21, desc[UR8][R12.64+0x34] ;  /* 0x000034080c157981 */ /* 0x000f68000c1e1900 */
[----:B------:R-:W5:Y:S04]  /*0670*/  LDG.E R20, desc[UR8][R12.64+0x38] ;  /* 0x000038080c147981 */ /* 0x000f68000c1e1900 */
[----:B--2---:R-:W2:Y:S01]  /*0680*/  LDG.E R28, desc[UR8][R12.64+0x3c] ;  /* 0x00003c080c1c7981 */ /* 0x004ea2000c1e1900 */
[----:B------:R-:W-:-:S04]  /*0690*/  IADD3 R26, PT, PT, R10, 0x8, R19 ;  /* 0x000000080a1a7810 */ /* 0x000fc80007ffe013 */
[----:B------:R-:W-:Y:S02]  /*06a0*/  LEA R27, R26, UR4, 0x2 ;  /* 0x000000041a1b7c11 */ /* 0x000fe4000f8e10ff */
[----:B------:R-:W-:Y:S02]  /*06b0*/  IADD3 R26, PT, PT, R10, 0xc, R19 ;  /* 0x0000000c0a1a7810 */ /* 0x000fe40007ffe013 */
[----:B------:R-:W-:Y:S02]  /*06c0*/  IADD3 R19, P1, PT, R19, 0x10, RZ ;  /* 0x0000001013137810 */ /* 0x000fe40007f3e0ff */
[----:B------:R-:W-:Y:S01]  /*06d0*/  LEA R29, R26, UR4, 0x2 ;  /* 0x000000041a1d7c11 */ /* 0x000fe2000f8e10ff */
[----:B------:R1:W-:Y:S02]  /*06e0*/  STS [R27], R16 ;  /* 0x000000101b007388 */ /* 0x0003e40000000800 */
[----:B------:R-:W-:Y:S01]  /*06f0*/  IMAD.X R17, RZ, RZ, R17, P1 ;  /* 0x000000ffff117224 */ /* 0x000fe200008e0611 */
[----:B------:R-:W-:-:S04]  /*0700*/  ISETP.GE.U32.AND P1, PT, R19, R14, PT ;  /* 0x0000000e1300720c */ /* 0x000fc80003f26070 */
[----:B------:R-:W-:Y:S01]  /*0710*/  ISETP.GE.AND.EX P1, PT, R17, R8, PT, P1 ;  /* 0x000000081100720c */ /* 0x000fe20003f26310 */
[----:B---3--:R1:W-:Y:S04]  /*0720*/  STS [R27+0x4], R18 ;  /* 0x000004121b007388 */ /* 0x0083e80000000800 */
[----:B----4-:R1:W-:Y:S04]  /*0730*/  STS [R27+0x8], R24 ;  /* 0x000008181b007388 */ /* 0x0103e80000000800 */
[----:B-----5:R1:W-:Y:S04]  /*0740*/  STS [R27+0xc], R23 ;  /* 0x00000c171b007388 */ /* 0x0203e80000000800 */
[----:B------:R1:W-:Y:S04]  /*0750*/  STS [R29], R22 ;  /* 0x000000161d007388 */ /* 0x0003e80000000800 */
[----:B------:R1:W-:Y:S04]  /*0760*/  STS [R29+0x4], R21 ;  /* 0x000004151d007388 */ /* 0x0003e80000000800 */
[----:B------:R1:W-:Y:S04]  /*0770*/  STS [R29+0x8], R20 ;  /* 0x000008141d007388 */ /* 0x0003e80000000800 */
[----:B--2---:R1:W-:Y:S01]  /*0780*/  STS [R29+0xc], R28 ;  /* 0x00000c1c1d007388 */ /* 0x0043e20000000800 */
[----:B------:R-:W-:Y:S05]  /*0790*/  @!P1 BRA `(.L_x_6) ;  /* 0xfffffffc003c9947 */ /* 0x000fea000383ffff */
.L_x_5:
[----:B------:R-:W-:-:S04]  /*07a0*/  IADD3 R8, P2, PT, -R19, R15, RZ ;  /* 0x0000000f13087210 */ /* 0x000fc80007f5e1ff */
[----:B------:R-:W-:Y:S01]  /*07b0*/  ISETP.GT.U32.AND P1, PT, R8, 0x4, PT ;  /* 0x000000040800780c */ /* 0x000fe20003f24070 */
[----:B------:R-:W-:-:S05]  /*07c0*/  IMAD.X R8, R6, 0x1, ~R17, P2 ;  /* 0x0000000106087824 */ /* 0x000fca00010e0e11 */
[----:B------:R-:W-:-:S13]  /*07d0*/  ISETP.GT.AND.EX P1, PT, R8, RZ, PT, P1 ;  /* 0x000000ff0800720c */ /* 0x000fda0003f24310 */
[----:B------:R-:W-:Y:S05]  /*07e0*/  @!P1 BRA `(.L_x_7) ;  /* 0x0000000000709947 */ /* 0x000fea0003800000 */
[----:B------:R-:W0:Y:S01]  /*07f0*/  LDCU.64 UR6, c[0x0][0x380] ;  /* 0x00007000ff0677ac */ /* 0x000e220008000a00 */
[----:B------:R-:W-:-:S05]  /*0800*/  IADD3 R8, P0, PT, R19, R2, RZ ;  /* 0x0000000213087210 */ /* 0x000fca0007f1e0ff */
[----:B------:R-:W-:Y:S01]  /*0810*/  IMAD.X R13, R17, 0x1, R9, P0 ;  /* 0x00000001110d7824 */ /* 0x000fe200000e0609 */
[----:B0-----:R-:W-:-:S04]  /*0820*/  LEA R12, P0, R8, UR6, 0x2 ;  /* 0x00000006080c7c11 */ /* 0x001fc8000f8010ff */
[----:B------:R-:W-:-:S05]  /*0830*/  LEA.HI.X R13, R8, UR7, R13, 0x2, P0 ;  /* 0x00000007080d7c11 */ /* 0x000fca00080f140d */
[----:B------:R-:W2:Y:S04]  /*0840*/  LDG.E R8, desc[UR8][R12.64] ;  /* 0x000000080c087981 */ /* 0x000ea8000c1e1900 */
[----:B-1----:R-:W3:Y:S04]  /*0850*/  LDG.E R16, desc[UR8][R12.64+0x4] ;  /* 0x000004080c107981 */ /* 0x002ee8000c1e1900 */
[----:B------:R-:W4:Y:S04]  /*0860*/  LDG.E R18, desc[UR8][R12.64+0x8] ;  /* 0x000008080c127981 */ /* 0x000f28000c1e1900 */
[----:B------:R-:W5:Y:S04]  /*0870*/  LDG.E R20, desc[UR8][R12.64+0xc] ;  /* 0x00000c080c147981 */ /* 0x000f68000c1e1900 */
[----:B------:R-:W5:Y:S04]  /*0880*/  LDG.E R22, desc[UR8][R12.64+0x10] ;  /* 0x000010080c167981 */ /* 0x000f68000c1e1900 */
[----:B------:R-:W5:Y:S04]  /*0890*/  LDG.E R24, desc[UR8][R12.64+0x14] ;  /* 0x000014080c187981 */ /* 0x000f68000c1e1900 */
[----:B------:R-:W5:Y:S04]  /*08a0*/  LDG.E R26, desc[UR8][R12.64+0x18] ;  /* 0x000018080c1a7981 */ /* 0x000f68000c1e1900 */
[----:B------:R-:W5:Y:S01]  /*08b0*/  LDG.E R28, desc[UR8][R12.64+0x1c] ;  /* 0x00001c080c1c7981 */ /* 0x000f62000c1e1900 */
[----:B------:R-:W-:Y:S01]  /*08c0*/  IMAD.IADD R14, R19, 0x1, R10 ;  /* 0x00000001130e7824 */ /* 0x000fe200078e020a */
[----:B------:R-:W-:-:S02]  /*08d0*/  IADD3 R23, PT, PT, R10, 0x4, R19 ;  /* 0x000000040a177810 */ /* 0x000fc40007ffe013 */
[----:B------:R-:W-:Y:S02]  /*08e0*/  IADD3 R19, P1, PT, R19, 0x8, RZ ;  /* 0x0000000813137810 */ /* 0x000fe40007f3e0ff */
[----:B------:R-:W-:Y:S02]  /*08f0*/  LEA R21, R14, UR4, 0x2 ;  /* 0x000000040e157c11 */ /* 0x000fe4000f8e10ff */
[----:B------:R-:W-:Y:S01]  /*0900*/  LEA R23, R23, UR4, 0x2 ;  /* 0x0000000417177c11 */ /* 0x000fe2000f8e10ff */
[----:B------:R-:W-:Y:S01]  /*0910*/  IMAD.X R17, RZ, RZ, R17, P1 ;  /* 0x000000ffff117224 */ /* 0x000fe200008e0611 */
[----:B------:R-:W-:Y:S01]  /*0920*/  PLOP3.LUT P0, PT, PT, PT, PT, 0x8, 0x80 ;  /* 0x000000000080781c */ /* 0x000fe20003f0e170 */
[----:B--2---:R0:W-:Y:S04]  /*0930*/  STS [R21], R8 ;  /* 0x0000000815007388 */ /* 0x0041e80000000800 */
[----:B---3--:R0:W-:Y:S04]  /*0940*/  STS [R21+0x4], R16 ;  /* 0x0000041015007388 */ /* 0x0081e80000000800 */
[----:B----4-:R0:W-:Y:S04]  /*0950*/  STS [R21+0x8], R18 ;  /* 0x0000081215007388 */ /* 0x0101e80000000800 */
[----:B-----5:R0:W-:Y:S04]  /*0960*/  STS [R21+0xc], R20 ;  /* 0x00000c1415007388 */ /* 0x0201e80000000800 */
[----:B------:R0:W-:Y:S04]  /*0970*/  STS [R23], R22 ;  /* 0x0000001617007388 */ /* 0x0001e80000000800 */
[----:B------:R0:W-:Y:S04]  /*0980*/  STS [R23+0x4], R24 ;  /* 0x0000041817007388 */ /* 0x0001e80000000800 */
[----:B------:R0:W-:Y:S04]  /*0990*/  STS [R23+0x8], R26 ;  /* 0x0000081a17007388 */ /* 0x0001e80000000800 */
[----:B------:R0:W-:Y:S02]  /*09a0*/  STS [R23+0xc], R28 ;  /* 0x00000c1c17007388 */ /* 0x0001e40000000800 */
.L_x_7:
[----:B------:R-:W-:-:S04]  /*09b0*/  ISETP.NE.U32.AND P1, PT, R19, R15, PT ;  /* 0x0000000f1300720c */ /* 0x000fc80003f25070 */
[----:B------:R-:W-:-:S13]  /*09c0*/  ISETP.NE.OR.EX P0, PT, R17, R6, P0, P1 ;  /* 0x000000061100720c */ /* 0x000fda0000705710 */
[----:B------:R-:W-:Y:S05]  /*09d0*/  @!P0 BRA `(.L_x_3) ;  /* 0x00000000004c8947 */ /* 0x000fea0003800000 */
.L_x_4:
[----:B0-2---:R-:W-:-:S05]  /*09e0*/  IADD3 R8, P0, PT, R19, R2, RZ ;  /* 0x0000000213087210 */ /* 0x005fca0007f1e0ff */
[----:B------:R-:W-:Y:S01]  /*09f0*/  IMAD.X R13, R17, 0x1, R9, P0 ;  /* 0x00000001110d7824 */ /* 0x000fe200000e0609 */
[----:B------:R-:W-:-:S04]  /*0a00*/  LEA R12, P0, R8, UR12, 0x2 ;  /* 0x0000000c080c7c11 */ /* 0x000fc8000f8010ff */
[----:B------:R-:W-:-:S05]  /*0a10*/  LEA.HI.X R13, R8, UR13, R13, 0x2, P0 ;  /* 0x0000000d080d7c11 */ /* 0x000fca00080f140d */
[----:B------:R-:W2:Y:S04]  /*0a20*/  LDG.E R8, desc[UR8][R12.64] ;  /* 0x000000080c087981 */ /* 0x000ea8000c1e1900 */
[----:B------:R-:W3:Y:S04]  /*0a30*/  LDG.E R14, desc[UR8][R12.64+0x4] ;  /* 0x000004080c0e7981 */ /* 0x000ee8000c1e1900 */
[----:B-1----:R-:W4:Y:S04]  /*0a40*/  LDG.E R16, desc[UR8][R12.64+0x8] ;  /* 0x000008080c107981 */ /* 0x002f28000c1e1900 */
[----:B------:R-:W5:Y:S01]  /*0a50*/  LDG.E R18, desc[UR8][R12.64+0xc] ;  /* 0x00000c080c127981 */ /* 0x000f62000c1e1900 */
[C---:B------:R-:W-:Y:S01]  /*0a60*/  IMAD.IADD R20, R19.reuse, 0x1, R10 ;  /* 0x0000000113147824 */ /* 0x040fe200078e020a */
[----:B------:R-:W-:-:S04]  /*0a70*/  IADD3 R19, P0, PT, R19, 0x4, RZ ;  /* 0x0000000413137810 */ /* 0x000fc80007f1e0ff */
[----:B------:R-:W-:Y:S01]  /*0a80*/  LEA R21, R20, UR4, 0x2 ;  /* 0x0000000414157c11 */ /* 0x000fe2000f8e10ff */
[----:B------:R-:W-:Y:S01]  /*0a90*/  IMAD.X R17, RZ, RZ, R17, P0 ;  /* 0x000000ffff117224 */ /* 0x000fe200000e0611 */
[----:B------:R-:W-:-:S04]  /*0aa0*/  ISETP.NE.U32.AND P0, PT, R19, R15, PT ;  /* 0x0000000f1300720c */ /* 0x000fc80003f05070 */
[----:B------:R-:W-:Y:S01]  /*0ab0*/  ISETP.NE.AND.EX P0, PT, R17, R6, PT, P0 ;  /* 0x000000061100720c */ /* 0x000fe20003f05300 */
[----:B--2---:R2:W-:Y:S04]  /*0ac0*/  STS [R21], R8 ;  /* 0x0000000815007388 */ /* 0x0045e80000000800 */
[----:B---3--:R2:W-:Y:S04]  /*0ad0*/  STS [R21+0x4], R14 ;  /* 0x0000040e15007388 */ /* 0x0085e80000000800 */
[----:B----4-:R2:W-:Y:S04]  /*0ae0*/  STS [R21+0x8], R16 ;  /* 0x0000081015007388 */ /* 0x0105e80000000800 */
[----:B-----5:R2:W-:Y:S01]  /*0af0*/  STS [R21+0xc], R18 ;  /* 0x00000c1215007388 */ /* 0x0205e20000000800 */
[----:B------:R-:W-:Y:S05]  /*0b00*/  @P0 BRA `(.L_x_4) ;  /* 0xfffffffc00b40947 */ /* 0x000fea000383ffff */
.L_x_3:
[----:B------:R-:W-:-:S04]  /*0b10*/  ISETP.NE.U32.AND P0, PT, R25, RZ, PT ;  /* 0x000000ff1900720c */ /* 0x000fc80003f05070 */
[----:B------:R-:W-:-:S13]  /*0b20*/  ISETP.NE.AND.EX P0, PT, RZ, RZ, PT, P0 ;  /* 0x000000ffff00720c */ /* 0x000fda0003f05300 */
[----:B------:R-:W-:Y:S05]  /*0b30*/  @!P0 BRA `(.L_x_2) ;  /* 0x0000000000548947 */ /* 0x000fea0003800000 */
[----:B------:R-:W3:Y:S01]  /*0b40*/  S2UR UR5, SR_CgaCtaId ;  /* 0x00000000000579c3 */ /* 0x000ee20000008800 */
[----:B------:R-:W-:Y:S01]  /*0b50*/  UMOV UR4, 0x400 ;  /* 0x0000040000047882 */ /* 0x000fe20000000000 */
[----:B------:R-:W4:Y:S01]  /*0b60*/  LDCU.64 UR12, c[0x0][0x380] ;  /* 0x00007000ff0c77ac */ /* 0x000f220008000a00 */
[----:B---3--:R-:W-:-:S03]  /*0b70*/  ULEA UR6, UR5, UR4, 0x18 ;  /* 0x0000000405067291 */ /* 0x008fc6000f8ec0ff */
[----:B------:R-:W-:Y:S01]  /*0b80*/  UMOV UR4, URZ ;  /* 0x000000ff00047c82 */ /* 0x000fe20008000000 */
[----:B----4-:R-:W-:-:S08]  /*0b90*/  UMOV UR5, URZ ;  /* 0x000000ff00057c82 */ /* 0x010fd00008000000 */
.L_x_8:
[----:B0-2---:R-:W-:-:S05]  /*0ba0*/  IADD3 R8, P0, PT, R15, R2, RZ ;  /* 0x000000020f087210 */ /* 0x005fca0007f1e0ff */
[----:B------:R-:W-:Y:S01]  /*0bb0*/  IMAD.X R13, R6, 0x1, R9, P0 ;  /* 0x00000001060d7824 */ /* 0x000fe200000e0609 */
[----:B---3--:R-:W-:-:S04]  /*0bc0*/  LEA R12, P0, R8, UR12, 0x2 ;  /* 0x0000000c080c7c11 */ /* 0x008fc8000f8010ff */
[----:B------:R-:W-:-:S05]  /*0bd0*/  LEA.HI.X R13, R8, UR13, R13, 0x2, P0 ;  /* 0x0000000d080d7c11 */ /* 0x000fca00080f140d */
[----:B------:R-:W2:Y:S01]  /*0be0*/  LDG.E R12, desc[UR8][R12.64] ;  /* 0x000000080c0c7981 */ /* 0x000ea2000c1e1900 */
[C---:B------:R-:W-:Y:S01]  /*0bf0*/  IMAD.IADD R8, R15.reuse, 0x1, R10 ;  /* 0x000000010f087824 */ /* 0x040fe200078e020a */
[----:B------:R-:W-:Y:S01]  /*0c00*/  UIADD3 UR4, UP1, UPT, UR4, 0x1, URZ ;  /* 0x0000000104047890 */ /* 0x000fe2000ff3e0ff */
[----:B------:R-:W-:-:S03]  /*0c10*/  IADD3 R15, P1, PT, R15, 0x1, RZ ;  /* 0x000000010f0f7810 */ /* 0x000fc60007f3e0ff */
[----:B------:R-:W-:Y:S01]  /*0c20*/  LEA R17, R8, UR6, 0x2 ;  /* 0x0000000608117c11 */ /* 0x000fe2000f8e10ff */
[----:B------:R-:W-:Y:S01]  /*0c30*/  UIADD3.X UR5, UPT, UPT, URZ, UR5, URZ, UP1, !UPT ;  /* 0x00000005ff057290 */ /* 0x000fe20008ffe4ff */
[----:B------:R-:W-:Y:S01]  /*0c40*/  ISETP.NE.U32.AND P0, PT, R25, UR4, PT ;  /* 0x0000000419007c0c */ /* 0x000fe2000bf05070 */
[----:B------:R-:W-:-:S04]  /*0c50*/  IMAD.X R6, RZ, RZ, R6, P1 ;  /* 0x000000ffff067224 */ /* 0x000fc800008e0606 */
[----:B------:R-:W-:Y:S01]  /*0c60*/  ISETP.NE.AND.EX P0, PT, RZ, UR5, PT, P0 ;  /* 0x00000005ff007c0c */ /* 0x000fe2000bf05300 */
[----:B--2---:R3:W-:-:S12]  /*0c70*/  STS [R17], R12 ;  /* 0x0000000c11007388 */ /* 0x0047d80000000800 */
[----:B------:R-:W-:Y:S05]  /*0c80*/  @P0 BRA `(.L_x_8) ;  /* 0xfffffffc00c40947 */ /* 0x000fea000383ffff */
.L_x_2:
[----:B------:R-:W-:-:S04]  /*0c90*/  ISETP.GE.U32.AND P0, PT, R10, UR10, PT ;  /* 0x0000000a0a007c0c */ /* 0x000fc8000bf06070 */
[----:B------:R-:W-:-:S13]  /*0ca0*/  ISETP.GE.U32.AND.EX P0, PT, R0, UR11, PT, P0 ;  /* 0x0000000b00007c0c */ /* 0x000fda000bf06100 */
[----:B------:R-:W-:Y:S05]  /*0cb0*/  @P0 EXIT ;  /* 0x000000000000094d */ /* 0x000fea0003800000 */
[----:B------:R-:W-:-:S04]  /*0cc0*/  ISETP.NE.U32.AND P0, PT, R4, 0x1, PT ;  /* 0x000000010400780c */ /* 0x000fc80003f05070 */
[----:B------:R-:W-:-:S04]  /*0cd0*/  ISETP.NE.AND.EX P0, PT, R5, RZ, PT, P0 ;  /* 0x000000ff0500720c */ /* 0x000fc80003f05300 */
[----:B------:R-:W-:-:S13]  /*0ce0*/  PLOP3.LUT P0, PT, P0, PT, UP0, 0xae, 0xea ;  /* 0x0000000000ea781c */ /* 0x000fda000070f50e */
[----:B------:R-:W-:Y:S05]  /*0cf0*/  @P0 BRA `(.L_x_9) ;  /* 0x0000000800d80947 */ /* 0x000fea0003800000 */
[----:B------:R-:W4:Y:S01]  /*0d00*/  S2UR UR5, SR_CgaCtaId ;  /* 0x00000000000579c3 */ /* 0x000f220000008800 */
[----:B------:R-:W-:Y:S01]  /*0d10*/  UMOV UR4, 0x400 ;  /* 0x0000040000047882 */ /* 0x000fe20000000000 */
[----:B012---:R-:W-:Y:S02]  /*0d20*/  IMAD R16, R7, R4, RZ ;  /* 0x0000000407107224 */ /* 0x007fe400078e02ff */
[----:B------:R-:W-:Y:S02]  /*0d30*/  IMAD.MOV.U32 R0, RZ, RZ, 0x1 ;  /* 0x00000001ff007424 */ /* 0x000fe400078e00ff */
[----:B------:R-:W-:Y:S01]  /*0d40*/  IMAD.MOV.U32 R18, RZ, RZ, RZ ;  /* 0x000000ffff127224 */ /* 0x000fe200078e00ff */
[----:B----4-:R-:W-:-:S06]  /*0d50*/  ULEA UR4, UR5, UR4, 0x18 ;  /* 0x0000000405047291 */ /* 0x010fcc000f8ec0ff */
[----:B------:R-:W-:Y:S02]  /*0d60*/  LEA R20, R10, UR4, 0x2 ;  /* 0x000000040a147c11 */ /* 0x000fe4000f8e10ff */
[----:B------:R-:W-:-:S07]  /*0d70*/  LEA R16, R16, UR4, 0x2 ;  /* 0x0000000410107c11 */ /* 0x000fce000f8e10ff */
.L_x_24:
[C---:B------:R-:W-:Y:S01]  /*0d80*/  SHF.L.U64.HI R14, R0.reuse, 0x1, R18 ;  /* 0x00000001000e7819 */ /* 0x040fe20000010212 */
[----:B---3--:R-:W-:Y:S02]  /*0d90*/  IMAD.SHL.U32 R12, R0, 0x2, RZ ;  /* 0x00000002000c7824 */ /* 0x008fe400078e00ff */
[----:B------:R-:W-:Y:S02]  /*0da0*/  IMAD.MOV.U32 R15, RZ, RZ, RZ ;  /* 0x000000ffff0f7224 */ /* 0x000fe400078e00ff */
[----:B012-4-:R-:W-:-:S07]  /*0db0*/  IMAD.MOV.U32 R17, RZ, RZ, RZ ;  /* 0x000000ffff117224 */ /* 0x017fce00078e00ff */
.L_x_23:
[----:B------:R-:W-:Y:S01]  /*0dc0*/  IADD3 R19, P0, PT, R0, R15, RZ ;  /* 0x0000000f00137210 */ /* 0x000fe20007f1e0ff */
[--C-:B0---4-:R-:W-:Y:S02]  /*0dd0*/  IMAD R22, R15, 0x4, R16.reuse ;  /* 0x000000040f167824 */ /* 0x111fe400078e0210 */
[----:B------:R-:W-:Y:S01]  /*0de0*/  IMAD.MOV.U32 R15, RZ, RZ, RZ ;  /* 0x000000ffff0f7224 */ /* 0x000fe200078e00ff */
[----:B------:R-:W-:Y:S01]  /*0df0*/  IADD3 R11, P1, PT, R4, -R19, RZ ;  /* 0x80000013040b7210 */ /* 0x000fe20007f3e0ff */
[----:B------:R-:W-:Y:S02]  /*0e00*/  IMAD.X R17, R18, 0x1, R17, P0 ;  /* 0x0000000112117824 */ /* 0x000fe400000e0611 */
[----:B------:R-:W-:Y:S01]  /*0e10*/  IMAD.MOV.U32 R21, RZ, RZ, RZ ;  /* 0x000000ffff157224 */ /* 0x000fe200078e00ff */
[----:B------:R-:W-:Y:S01]  /*0e20*/  ISETP.LT.U32.AND P0, PT, R0, R11, PT ;  /* 0x0000000b0000720c */ /* 0x000fe20003f01070 */
[----:B------:R-:W-:Y:S02]  /*0e30*/  IMAD.X R13, R5, 0x1, ~R17, P1 ;  /* 0x00000001050d7824 */ /* 0x000fe400008e0e11 */
[----:B------:R-:W-:-:S03]  /*0e40*/  IMAD R8, R19, 0x4, R16 ;  /* 0x0000000413087824 */ /* 0x000fc600078e0210 */
[----:B------:R-:W-:Y:S01]  /*0e50*/  ISETP.LT.U32.AND.EX P0, PT, R18, R13, PT, P0 ;  /* 0x0000000d1200720c */ /* 0x000fe20003f01100 */
[----:B------:R-:W-:-:S03]  /*0e60*/  IMAD.MOV.U32 R13, RZ, RZ, RZ ;  /* 0x000000ffff0d7224 */ /* 0x000fc600078e00ff */
[----:B------:R-:W-:Y:S01]  /*0e70*/  SEL R10, R0, R11, P0 ;  /* 0x0000000b000a7207 */ /* 0x000fe20000000000 */
[----:B------:R-:W-:-:S03]  /*0e80*/  IMAD.MOV.U32 R11, RZ, RZ, RZ ;  /* 0x000000ffff0b7224 */ /* 0x000fc600078e00ff */
[----:B------:R-:W-:Y:S02]  /*0e90*/  ISETP.NE.AND.EX P0, PT, R10, RZ, PT, !PT ;  /* 0x000000ff0a00720c */ /* 0x000fe40003f053f0 */
[----:B------:R-:W-:-:S11]  /*0ea0*/  SHF.R.S32.HI R6, RZ, 0x1f, R10 ;  /* 0x0000001fff067819 */ /* 0x000fd6000001140a */
[----:B-123--:R-:W-:Y:S05]  /*0eb0*/  @!P0 BRA `(.L_x_10) ;  /* 0x0000000000608947 */ /* 0x00efea0003800000 */
[----:B------:R-:W-:Y:S01]  /*0ec0*/  BSSY.RECONVERGENT B0, `(.L_x_10) ;  /* 0x0000017000007945 */ /* 0x000fe20003800200 */
[----:B------:R-:W-:Y:S02]  /*0ed0*/  IMAD.MOV.U32 R13, RZ, RZ, RZ ;  /* 0x000000ffff0d7224 */ /* 0x000fe400078e00ff */
[----:B------:R-:W-:Y:S02]  /*0ee0*/  IMAD.MOV.U32 R11, RZ, RZ, RZ ;  /* 0x000000ffff0b7224 */ /* 0x000fe400078e00ff */
[----:B------:R-:W-:Y:S02]  /*0ef0*/  IMAD.MOV.U32 R15, RZ, RZ, RZ ;  /* 0x000000ffff0f7224 */ /* 0x000fe400078e00ff */
[----:B------:R-:W-:-:S07]  /*0f00*/  IMAD.MOV.U32 R21, RZ, RZ, RZ ;  /* 0x000000ffff157224 */ /* 0x000fce00078e00ff */
.L_x_11:
[----:B------:R-:W-:Y:S02]  /*0f10*/  IMAD R24, R13, 0x4, R8 ;  /* 0x000000040d187824 */ /* 0x000fe400078e0208 */
[C---:B------:R-:W-:Y:S02]  /*0f20*/  IMAD R23, R15.reuse, 0x4, R22 ;  /* 0x000000040f177824 */ /* 0x040fe400078e0216 */
[----:B------:R-:W-:Y:S02]  /*0f30*/  IMAD.IADD R25, R15, 0x1, R13 ;  /* 0x000000010f197824 */ /* 0x000fe400078e020d */
[----:B------:R-:W-:Y:S02]  /*0f40*/  LDS R24, [R24] ;  /* 0x0000000018187984 */ /* 0x000fe40000000800 */
[----:B------:R-:W-:Y:S02]  /*0f50*/  IMAD R25, R25, 0x4, R20 ;  /* 0x0000000419197824 */ /* 0x000fe400078e0214 */
[----:B------:R-:W0:Y:S02]  /*0f60*/  LDS R26, [R23] ;  /* 0x00000000171a7984 */ /* 0x000e240000000800 */
[----:B0-----:R-:W-:-:S13]  /*0f70*/  ISETP.GE.AND P0, PT, R26, R24, PT ;  /* 0x000000181a00720c */ /* 0x001fda0003f06270 */
[----:B------:R-:W-:Y:S01]  /*0f80*/  @!P0 IADD3 R15, P1, PT, R15, 0x1, RZ ;  /* 0x000000010f0f8810 */ /* 0x000fe20007f3e0ff */
[----:B------:R0:W-:Y:S01]  /*0f90*/  @!P0 STS [R25], R26 ;  /* 0x0000001a19008388 */ /* 0x0001e20000000800 */
[----:B------:R-:W-:-:S03]  /*0fa0*/  @P0 IADD3 R13, P2, PT, R13, 0x1, RZ ;  /* 0x000000010d0d0810 */ /* 0x000fc60007f5e0ff */
[----:B------:R0:W-:Y:S01]  /*0fb0*/  @P0 STS [R25], R24 ;  /* 0x0000001819000388 */ /* 0x0001e20000000800 */
[----:B------:R-:W-:Y:S01]  /*0fc0*/  @!P0 IMAD.X R21, RZ, RZ, R21, P1 ;  /* 0x000000ffff158224 */ /* 0x000fe200008e0615 */
[----:B------:R-:W-:Y:S01]  /*0fd0*/  ISETP.LT.U32.AND P1, PT, R15, R0, PT ;  /* 0x000000000f00720c */ /* 0x000fe20003f21070 */
[----:B------:R-:W-:Y:S01]  /*0fe0*/  @P0 IMAD.X R11, RZ, RZ, R11, P2 ;  /* 0x000000ffff0b0224 */ /* 0x000fe200010e060b */
[----:B------:R-:W-:Y:S02]  /*0ff0*/  ISETP.GE.U32.AND P0, PT, R13, R10, PT ;  /* 0x0000000a0d00720c */ /* 0x000fe40003f06070 */
[----:B------:R-:W-:Y:S02]  /*1000*/  ISETP.LT.U32.AND.EX P1, PT, R21, R18, PT, P1 ;  /* 0x000000121500720c */ /* 0x000fe40003f21110 */
[----:B------:R-:W-:-:S13]  /*1010*/  ISETP.GE.U32.AND.EX P0, PT, R11, R6, PT, P0 ;  /* 0x000000060b00720c */ /* 0x000fda0003f06100 */
[----:B0-----:R-:W-:Y:S05]  /*1020*/  @!P0 BRA P1, `(.L_x_11) ;  /* 0xfffffffc00b88947 */ /* 0x001fea000083ffff */
[----:B------:R-:W-:Y:S05]  /*1030*/  BSYNC.RECONVERGENT B0 ;  /* 0x0000000000007941 */ /* 0x000fea0003800200 */
.L_x_10:
[----:B------:R-:W-:Y:S01]  /*1040*/  ISETP.GE.U32.AND P0, PT, R15, R0, PT ;  /* 0x000000000f00720c */ /* 0x000fe20003f06070 */
[----:B------:R-:W-:Y:S03]  /*1050*/  BSSY.RECONVERGENT B0, `(.L_x_12) ;  /* 0x0000039000007945 */ /* 0x000fe60003800200 */
[----:B------:R-:W-:-:S13]  /*1060*/  ISETP.GE.U32.AND.EX P0, PT, R21, R18, PT, P0 ;  /* 0x000000121500720c */ /* 0x000fda0003f06100 */
[----:B------:R-:W-:Y:S05]  /*1070*/  @P0 BRA `(.L_x_13) ;  /* 0x0000000000d80947 */ /* 0x000fea0003800000 */
[--C-:B------:R-:W-:Y:S01]  /*1080*/  IMAD.IADD R24, R0, 0x1, -R15.reuse ;  /* 0x0000000100187824 */ /* 0x100fe200078e0a0f */
[----:B------:R-:W-:Y:S01]  /*1090*/  BSSY.RECONVERGENT B1, `(.L_x_14) ;  /* 0x000001b000017945 */ /* 0x000fe20003800200 */
[----:B------:R-:W-:Y:S02]  /*10a0*/  IMAD.MOV.U32 R29, RZ, RZ, R15 ;  /* 0x000000ffff1d7224 */ /* 0x000fe400078e000f */
[----:B------:R-:W-:Y:S01]  /*10b0*/  IMAD.MOV.U32 R27, RZ, RZ, R21 ;  /* 0x000000ffff1b7224 */ /* 0x000fe200078e0015 */
[----:B------:R-:W-:-:S04]  /*10c0*/  LOP3.LUT R24, R24, 0x3, RZ, 0xc0, !PT ;  /* 0x0000000318187812 */ /* 0x000fc800078ec0ff */
[----:B------:R-:W-:-:S04]  /*10d0*/  ISETP.NE.U32.AND P0, PT, R24, RZ, PT ;  /* 0x000000ff1800720c */ /* 0x000fc80003f05070 */
[----:B------:R-:W-:-:S13]  /*10e0*/  ISETP.NE.AND.EX P0, PT, RZ, RZ, PT, P0 ;  /* 0x000000ffff00720c */ /* 0x000fda0003f05300 */
[----:B------:R-:W-:Y:S05]  /*10f0*/  @!P0 BRA `(.L_x_15) ;  /* 0x0000000000508947 */ /* 0x000fea0003800000 */
[----:B------:R-:W-:Y:S01]  /*1100*/  IMAD R23, R15, 0x4, R22 ;  /* 0x000000040f177824 */ /* 0x000fe200078e0216 */
[----:B------:R-:W-:Y:S01]  /*1110*/  ISETP.NE.U32.AND P0, PT, R24, 0x1, PT ;  /* 0x000000011800780c */ /* 0x000fe20003f05070 */
[----:B------:R-:W-:Y:S01]  /*1120*/  IMAD.IADD R25, R13, 0x1, R15 ;  /* 0x000000010d197824 */ /* 0x000fe200078e020f */
[----:B------:R-:W-:Y:S02]  /*1130*/  IADD3 R29, P1, PT, R15, 0x1, RZ ;  /* 0x000000010f1d7810 */ /* 0x000fe40007f3e0ff */
[----:B------:R-:W0:Y:S01]  /*1140*/  LDS R26, [R23] ;  /* 0x00000000171a7984 */ /* 0x000e220000000800 */
[----:B------:R-:W-:Y:S01]  /*1150*/  IMAD R25, R25, 0x4, R20 ;  /* 0x0000000419197824 */ /* 0x000fe200078e0214 */
[----:B------:R-:W-:Y:S01]  /*1160*/  ISETP.NE.AND.EX P0, PT, RZ, RZ, PT, P0 ;  /* 0x000000ffff00720c */ /* 0x000fe20003f05300 */
[----:B------:R-:W-:-:S03]  /*1170*/  IMAD.X R27, RZ, RZ, R21, P1 ;  /* 0x000000ffff1b7224 */ /* 0x000fc600008e0615 */
[----:B0-----:R0:W-:Y:S09]  /*1180*/  STS [R25], R26 ;  /* 0x0000001a19007388 */ /* 0x0011f20000000800 */
[----:B------:R-:W-:Y:S05]  /*1190*/  @!P0 BRA `(.L_x_15) ;  /* 0x0000000000288947 */ /* 0x000fea0003800000 */
[----:B0-----:R-:W0:Y:S01]  /*11a0*/  LDS R26, [R23+0x4] ;  /* 0x00000400171a7984 */ /* 0x001e220000000800 */
[----:B------:R-:W-:Y:S02]  /*11b0*/  ISETP.NE.U32.AND P0, PT, R24, 0x2, PT ;  /* 0x000000021800780c */ /* 0x000fe40003f05070 */
[----:B------:R-:W-:Y:S02]  /*11c0*/  IADD3 R29, P1, PT, R15, 0x2, RZ ;  /* 0x000000020f1d7810 */ /* 0x000fe40007f3e0ff */
[----:B------:R-:W-:-:S03]  /*11d0*/  ISETP.NE.AND.EX P0, PT, RZ, RZ, PT, P0 ;  /* 0x000000ffff00720c */ /* 0x000fc60003f05300 */
[----:B------:R-:W-:-:S10]  /*11e0*/  IMAD.X R27, RZ, RZ, R21, P1 ;  /* 0x000000ffff1b7224 */ /* 0x000fd400008e0615 */
[----:B------:R-:W-:-:S05]  /*11f0*/  @P0 IADD3 R29, P2, PT, R15, 0x3, RZ ;  /* 0x000000030f1d0810 */ /* 0x000fca0007f5e0ff */
[----:B------:R-:W-:Y:S01]  /*1200*/  @P0 IMAD.X R27, RZ, RZ, R21, P2 ;  /* 0x000000ffff1b0224 */ /* 0x000fe200010e0615 */
[----:B0-----:R-:W-:Y:S04]  /*1210*/  STS [R25+0x4], R26 ;  /* 0x0000041a19007388 */ /* 0x001fe80000000800 */
[----:B------:R-:W0:Y:S04]  /*1220*/  @P0 LDS R24, [R23+0x8] ;  /* 0x0000080017180984 */ /* 0x000e280000000800 */
[----:B0-----:R1:W-:Y:S02]  /*1230*/  @P0 STS [R25+0x8], R24 ;  /* 0x0000081819000388 */ /* 0x0013e40000000800 */
.L_x_15:
[----:B------:R-:W-:Y:S05]  /*1240*/  BSYNC.RECONVERGENT B1 ;  /* 0x0000000000017941 */ /* 0x000fea0003800200 */
.L_x_14:
[----:B------:R-:W-:-:S04]  /*1250*/  IADD3 R15, P1, PT, -R0, R15, RZ ;  /* 0x0000000f000f7210 */ /* 0x000fc80007f3e1ff */
[----:B------:R-:W-:Y:S01]  /*1260*/  ISETP.GT.U32.AND P0, PT, R15, -0x4, PT ;  /* 0xfffffffc0f00780c */ /* 0x000fe20003f04070 */
[----:B------:R-:W-:-:S05]  /*1270*/  IMAD.X R15, R21, 0x1, ~R18, P1 ;  /* 0x00000001150f7824 */ /* 0x000fca00008e0e12 */
[----:B------:R-:W-:Y:S01]  /*1280*/  ISETP.GT.U32.AND.EX P0, PT, R15, -0x1, PT, P0 ;  /* 0xffffffff0f00780c */ /* 0x000fe20003f04100 */
[----:B------:R-:W-:-:S12]  /*1290*/  IMAD.MOV.U32 R15, RZ, RZ, R0 ;  /* 0x000000ffff0f7224 */ /* 0x000fd800078e0000 */
[----:B------:R-:W-:Y:S05]  /*12a0*/  @P0 BRA `(.L_x_13) ;  /* 0x00000000004c0947 */ /* 0x000fea0003800000 */
[----:B------:R-:W-:Y:S01]  /*12b0*/  BSSY.RECONVERGENT B1, `(.L_x_16) ;  /* 0x0000011000017945 */ /* 0x000fe20003800200 */
.L_x_17:
[----:B------:R-:W-:Y:S02]  /*12c0*/  IMAD R15, R29, 0x4, R22 ;  /* 0x000000041d0f7824 */ /* 0x000fe400078e0216 */
[----:B------:R-:W-:Y:S01]  /*12d0*/  IMAD.IADD R23, R13, 0x1, R29 ;  /* 0x000000010d177824 */ /* 0x000fe200078e021d */
[----:B------:R-:W-:Y:S02]  /*12e0*/  IADD3 R29, P0, PT, R29, 0x4, RZ ;  /* 0x000000041d1d7810 */ /* 0x000fe40007f1e0ff */
[----:B--2---:R-:W2:Y:S01]  /*12f0*/  LDS R21, [R15] ;  /* 0x000000000f157984 */ /* 0x004ea20000000800 */
[----:B-1----:R-:W-:Y:S02]  /*1300*/  IMAD R24, R23, 0x4, R20 ;  /* 0x0000000417187824 */ /* 0x002fe400078e0214 */
[----:B------:R-:W-:Y:S01]  /*1310*/  IMAD.X R27, RZ, RZ, R27, P0 ;  /* 0x000000ffff1b7224 */ /* 0x000fe200000e061b */
[----:B------:R-:W-:-:S04]  /*1320*/  ISETP.GE.U32.AND P0, PT, R29, R0, PT ;  /* 0x000000001d00720c */ /* 0x000fc80003f06070 */
[----:B------:R-:W-:Y:S01]  /*1330*/  ISETP.GE.U32.AND.EX P0, PT, R27, R18, PT, P0 ;  /* 0x000000121b00720c */ /* 0x000fe20003f06100 */
[----:B--2---:R-:W-:Y:S04]  /*1340*/  STS [R24], R21 ;  /* 0x0000001518007388 */ /* 0x004fe80000000800 */
[----:B------:R-:W1:Y:S04]  /*1350*/  LDS R23, [R15+0x4] ;  /* 0x000004000f177984 */ /* 0x000e680000000800 */
[----:B-1----:R-:W-:Y:S04]  /*1360*/  STS [R24+0x4], R23 ;  /* 0x0000041718007388 */ /* 0x002fe80000000800 */
[----:B0-----:R-:W0:Y:S04]  /*1370*/  LDS R25, [R15+0x8] ;  /* 0x000008000f197984 */ /* 0x001e280000000800 */
[----:B0-----:R-:W-:Y:S04]  /*1380*/  STS [R24+0x8], R25 ;  /* 0x0000081918007388 */ /* 0x001fe80000000800 */
[----:B------:R-:W0:Y:S04]  /*1390*/  LDS R26, [R15+0xc] ;  /* 0x00000c000f1a7984 */ /* 0x000e280000000800 */
[----:B0-----:R2:W-:Y:S01]  /*13a0*/  STS [R24+0xc], R26 ;  /* 0x00000c1a18007388 */ /* 0x0015e20000000800 */
[----:B------:R-:W-:Y:S05]  /*13b0*/  @!P0 BRA `(.L_x_17) ;  /* 0xfffffffc00c08947 */ /* 0x000fea000383ffff */
[----:B------:R-:W-:Y:S05]  /*13c0*/  BSYNC.RECONVERGENT B1 ;  /* 0x0000000000017941 */ /* 0x000fea0003800200 */
.L_x_16:
[----:B------:R-:W-:-:S07]  /*13d0*/  IMAD.MOV.U32 R15, RZ, RZ, R0 ;  /* 0x000000ffff0f7224 */ /* 0x000fce00078e0000 */
.L_x_13:
[----:B------:R-:W-:Y:S05]  /*13e0*/  BSYNC.RECONVERGENT B0 ;  /* 0x0000000000007941 */ /* 0x000fea0003800200 */
.L_x_12:
[----:B------:R-:W-:Y:S01]  /*13f0*/  ISETP.GE.U32.AND P0, PT, R13, R10, PT ;  /* 0x0000000a0d00720c */ /* 0x000fe20003f06070 */
[----:B------:R-:W-:Y:S03]  /*1400*/  BSSY.RECONVERGENT B0, `(.L_x_18) ;  /* 0x0000035000007945 */ /* 0x000fe60003800200 */
[----:B------:R-:W-:-:S13]  /*1410*/  ISETP.GE.U32.AND.EX P0, PT, R11, R6, PT, P0 ;  /* 0x000000060b00720c */ /* 0x000fda0003f06100 */
[----:B------:R-:W-:Y:S05]  /*1420*/  @P0 BRA `(.L_x_19) ;  /* 0x0000000000c80947 */ /* 0x000fea0003800000 */
[--C-:B------:R-:W-:Y:S01]  /*1430*/  IMAD.IADD R22, R10, 0x1, -R13.reuse ;  /* 0x000000010a167824 */ /* 0x100fe200078e0a0d */
[----:B------:R-:W-:Y:S01]  /*1440*/  IADD3 R21, P2, PT, R13, -R10, RZ ;  /* 0x8000000a0d157210 */ /* 0x000fe20007f5e0ff */
[----:B------:R-:W-:Y:S01]  /*1450*/  BSSY.RECONVERGENT B1, `(.L_x_20) ;  /* 0x000001e000017945 */ /* 0x000fe20003800200 */
[----:B------:R-:W-:Y:S02]  /*1460*/  IMAD.MOV.U32 R23, RZ, RZ, R13 ;  /* 0x000000ffff177224 */ /* 0x000fe400078e000d */
[----:B------:R-:W-:Y:S02]  /*1470*/  LOP3.LUT R22, R22, 0x3, RZ, 0xc0, !PT ;  /* 0x0000000316167812 */ /* 0x000fe400078ec0ff */
[----:B------:R-:W-:Y:S01]  /*1480*/  ISETP.GT.U32.AND P0, PT, R21, -0x4, PT ;  /* 0xfffffffc1500780c */ /* 0x000fe20003f04070 */
[----:B------:R-:W-:Y:S01]  /*1490*/  IMAD.X R21, R11, 0x1, ~R6, P2 ;  /* 0x000000010b157824 */ /* 0x000fe200010e0e06 */
[----:B------:R-:W-:-:S04]  /*14a0*/  ISETP.NE.U32.AND P1, PT, R22, RZ, PT ;  /* 0x000000ff1600720c */ /* 0x000fc80003f25070 */
[----:B------:R-:W-:Y:S02]  /*14b0*/  ISETP.NE.AND.EX P1, PT, RZ, RZ, PT, P1 ;  /* 0x000000ffff00720c */ /* 0x000fe40003f25310 */
[----:B------:R-:W-:Y:S01]  /*14c0*/  ISETP.GT.U32.AND.EX P0, PT, R21, -0x1, PT, P0 ;  /* 0xffffffff1500780c */ /* 0x000fe20003f04100 */
[----:B------:R-:W-:-:S10]  /*14d0*/  IMAD.MOV.U32 R21, RZ, RZ, R11 ;  /* 0x000000ffff157224 */ /* 0x000fd400078e000b */
[----:B------:R-:W-:Y:S05]  /*14e0*/  @!P1 BRA `(.L_x_21) ;  /* 0x0000000000509947 */ /* 0x000fea0003800000 */
[----:B01----:R-:W-:Y:S01]  /*14f0*/  IMAD R25, R13, 0x4, R8 ;  /* 0x000000040d197824 */ /* 0x003fe200078e0208 */
[----:B------:R-:W-:Y:S01]  /*1500*/  ISETP.NE.U32.AND P1, PT, R22, 0x1, PT ;  /* 0x000000011600780c */ /* 0x000fe20003f25070 */
[----:B------:R-:W-:Y:S01]  /*1510*/  IMAD.IADD R21, R15, 0x1, R13 ;  /* 0x000000010f157824 */ /* 0x000fe200078e020d */
[----:B------:R-:W-:Y:S02]  /*1520*/  IADD3 R23, P2, PT, R13, 0x1, RZ ;  /* 0x000000010d177810 */ /* 0x000fe40007f5e0ff */
[----:B--2---:R-:W0:Y:S01]  /*1530*/  LDS R24, [R25] ;  /* 0x0000000019187984 */ /* 0x004e220000000800 */
[----:B------:R-:W-:Y:S01]  /*1540*/  IMAD R27, R21, 0x4, R20 ;  /* 0x00000004151b7824 */ /* 0x000fe200078e0214 */
[----:B------:R-:W-:Y:S01]  /*1550*/  ISETP.NE.AND.EX P1, PT, RZ, RZ, PT, P1 ;  /* 0x000000ffff00720c */ /* 0x000fe20003f25310 */
[----:B------:R-:W-:-:S03]  /*1560*/  IMAD.X R21, RZ, RZ, R11, P2 ;  /* 0x000000ffff157224 */ /* 0x000fc600010e060b */
[----:B0-----:R3:W-:Y:S09]  /*1570*/  STS [R27], R24 ;  /* 0x000000181b007388 */ /* 0x0017f20000000800 */
[----:B------:R-:W-:Y:S05]  /*1580*/  @!P1 BRA `(.L_x_21) ;  /* 0x0000000000289947 */ /* 0x000fea0003800000 */
[----:B---3--:R-:W0:Y:S01]  /*1590*/  LDS R24, [R25+0x4] ;  /* 0x0000040019187984 */ /* 0x008e220000000800 */
        /* <DEDUP_REMOVED lines=9> */
.L_x_21:
[----:B------:R-:W-:Y:S05]  /*1630*/  BSYNC.RECONVERGENT B1 ;  /* 0x0000000000017941 */ /* 0x000fea0003800200 */
.L_x_20:
[----:B------:R-:W-:Y:S05]  /*1640*/  @P0 BRA `(.L_x_19) ;  /* 0x0000000000400947 */ /* 0x000fea0003800000 */
.L_x_22:
[----:B------:R-:W-:Y:S02]  /*1650*/  IMAD R11, R23, 0x4, R8 ;  /* 0x00000004170b7824 */ /* 0x000fe400078e0208 */
[----:B01----:R-:W-:Y:S01]  /*1660*/  IMAD.IADD R25, R15, 0x1, R23 ;  /* 0x000000010f197824 */ /* 0x003fe200078e0217 */
[----:B------:R-:W-:Y:S02]  /*1670*/  IADD3 R23, P0, PT, R23, 0x4, RZ ;  /* 0x0000000417177810 */ /* 0x000fe40007f1e0ff */
[----:B------:R-:W0:Y:S01]  /*1680*/  LDS R13, [R11] ;  /* 0x000000000b0d7984 */ /* 0x000e220000000800 */
[----:B----4-:R-:W-:Y:S02]  /*1690*/  IMAD R22, R25, 0x4, R20 ;  /* 0x0000000419167824 */ /* 0x010fe400078e0214 */
[----:B------:R-:W-:Y:S01]  /*16a0*/  IMAD.X R21, RZ, RZ, R21, P0 ;  /* 0x000000ffff157224 */ /* 0x000fe200000e0615 */
[----:B------:R-:W-:-:S04]  /*16b0*/  ISETP.GE.U32.AND P0, PT, R23, R10, PT ;  /* 0x0000000a1700720c */ /* 0x000fc80003f06070 */
[----:B------:R-:W-:Y:S01]  /*16c0*/  ISETP.GE.U32.AND.EX P0, PT, R21, R6, PT, P0 ;  /* 0x000000061500720c */ /* 0x000fe20003f06100 */
[----:B0-----:R-:W-:Y:S04]  /*16d0*/  STS [R22], R13 ;  /* 0x0000000d16007388 */ /* 0x001fe80000000800 */
[----:B------:R-:W0:Y:S04]  /*16e0*/  LDS R25, [R11+0x4] ;  /* 0x000004000b197984 */ /* 0x000e280000000800 */
[----:B0-----:R-:W-:Y:S04]  /*16f0*/  STS [R22+0x4], R25 ;  /* 0x0000041916007388 */ /* 0x001fe80000000800 */
[----:B---3--:R-:W0:Y:S04]  /*1700*/  LDS R27, [R11+0x8] ;  /* 0x000008000b1b7984 */ /* 0x008e280000000800 */
[----:B0-----:R-:W-:Y:S04]  /*1710*/  STS [R22+0x8], R27 ;  /* 0x0000081b16007388 */ /* 0x001fe80000000800 */
[----:B------:R-:W0:Y:S04]  /*1720*/  LDS R29, [R11+0xc] ;  /* 0x00000c000b1d7984 */ /* 0x000e280000000800 */
[----:B0-----:R0:W-:Y:S01]  /*1730*/  STS [R22+0xc], R29 ;  /* 0x00000c1d16007388 */ /* 0x0011e20000000800 */
[----:B------:R-:W-:Y:S05]  /*1740*/  @!P0 BRA `(.L_x_22) ;  /* 0xfffffffc00c08947 */ /* 0x000fea000383ffff */
.L_x_19:
[----:B------:R-:W-:Y:S05]  /*1750*/  BSYNC.RECONVERGENT B0 ;  /* 0x0000000000007941 */ /* 0x000fea0003800200 */
.L_x_18:
[----:B------:R-:W-:Y:S02]  /*1760*/  LOP3.LUT R11, RZ, R0, RZ, 0x33, !PT ;  /* 0x00000000ff0b7212 */ /* 0x000fe400078e33ff */
[----:B------:R-:W-:Y:S02]  /*1770*/  IADD3 R15, P0, PT, R0, R19, RZ ;  /* 0x00000013000f7210 */ /* 0x000fe40007f1e0ff */
[----:B------:R-:W-:Y:S02]  /*1780*/  IADD3 R6, P1, PT, R4, R11, RZ ;  /* 0x0000000b04067210 */ /* 0x000fe40007f3e0ff */
[----:B------:R-:W-:Y:S01]  /*1790*/  LOP3.LUT R11, RZ, R18, RZ, 0x33, !PT ;  /* 0x00000012ff0b7212 */ /* 0x000fe200078e33ff */
[----:B------:R-:W-:Y:S01]  /*17a0*/  IMAD.X R17, R18, 0x1, R17, P0 ;  /* 0x0000000112117824 */ /* 0x000fe200000e0611 */
[----:B------:R-:W-:-:S03]  /*17b0*/  ISETP.GT.U32.AND P0, PT, R15, R6, PT ;  /* 0x000000060f00720c */ /* 0x000fc60003f04070 */
[----:B------:R-:W-:-:S05]  /*17c0*/  IMAD.X R6, R5, 0x1, R11, P1 ;  /* 0x0000000105067824 */ /* 0x000fca00008e060b */
[----:B------:R-:W-:-:S13]  /*17d0*/  ISETP.GT.U32.AND.EX P0, PT, R17, R6, PT, P0 ;  /* 0x000000061100720c */ /* 0x000fda0003f04100 */
[----:B------:R-:W-:Y:S05]  /*17e0*/  @!P0 BRA `(.L_x_23) ;  /* 0xfffffff400748947 */ /* 0x000fea000383ffff */
[----:B------:R-:W-:Y:S01]  /*17f0*/  IADD3 R11, P1, PT, R4, -0x1, RZ ;  /* 0xffffffff040b7810 */ /* 0x000fe20007f3e0ff */
[----:B------:R-:W-:Y:S02]  /*1800*/  IMAD.MOV.U32 R0, RZ, RZ, R12 ;  /* 0x000000ffff007224 */ /* 0x000fe400078e000c */
[----:B------:R-:W-:Y:S01]  /*1810*/  IMAD.MOV.U32 R18, RZ, RZ, R14 ;  /* 0x000000ffff127224 */ /* 0x000fe200078e000e */
[----:B------:R-:W-:Y:S02]  /*1820*/  ISETP.GT.U32.AND P0, PT, R12, R11, PT ;  /* 0x0000000b0c00720c */ /* 0x000fe40003f04070 */
[----:B------:R-:W-:-:S04]  /*1830*/  IADD3.X R11, PT, PT, R5, -0x1, RZ, P1, !PT ;  /* 0xffffffff050b7810 */ /* 0x000fc80000ffe4ff */
[----:B------:R-:W-:-:S13]  /*1840*/  ISETP.GT.U32.AND.EX P0, PT, R14, R11, PT, P0 ;  /* 0x0000000b0e00720c */ /* 0x000fda0003f04100 */
[----:B------:R-:W-:Y:S05]  /*1850*/  @!P0 BRA `(.L_x_24) ;  /* 0xfffffff400488947 */ /* 0x000fea000383ffff */
.L_x_9:
[----:B------:R-:W5:Y:S01]  /*1860*/  LDC.64 R10, c[0x0][0x390] ;  /* 0x0000e400ff0a7b82 */ /* 0x000f620000000a00 */
[----:B------:R-:W5:Y:S07]  /*1870*/  LDCU UR4, c[0x0][0x360] ;  /* 0x00006c00ff0477ac */ /* 0x000f6e0008000800 */
[----:B------:R-:W-:Y:S01]  /*1880*/  BAR.SYNC.DEFER_BLOCKING 0x0 ;  /* 0x0000000000007b1d */ /* 0x000fe20000010000 */
[----:B-----5:R-:W-:-:S04]  /*1890*/  ISETP.LT.U32.AND P0, PT, R10, UR4, PT ;  /* 0x000000040a007c0c */ /* 0x020fc8000bf01070 */
[----:B------:R-:W-:-:S13]  /*18a0*/  ISETP.GT.U32.AND.EX P0, PT, RZ, R11, PT, P0 ;  /* 0x0000000bff00720c */ /* 0x000fda0003f04100 */
[----:B------:R-:W-:Y:S05]  /*18b0*/  @P0 EXIT ;  /* 0x000000000000094d */ /* 0x000fea0003800000 */
[C---:B------:R-:W-:Y:S01]  /*18c0*/  ISETP.GE.U32.AND P1, PT, R4.reuse, 0x4, PT ;  /* 0x000000040400780c */ /* 0x040fe20003f26070 */
[----:B------:R-:W-:Y:S01]  /*18d0*/  IMAD.MOV.U32 R0, RZ, RZ, RZ ;  /* 0x000000ffff007224 */ /* 0x000fe200078e00ff */
[----:B------:R-:W-:Y:S01]  /*18e0*/  ISETP.GT.U32.AND P0, PT, R4, 0x1, PT ;  /* 0x000000010400780c */ /* 0x000fe20003f04070 */
[----:B------:R-:W-:Y:S01]  /*18f0*/  IMAD.MOV.U32 R13, RZ, RZ, RZ ;  /* 0x000000ffff0d7224 */ /* 0x000fe200078e00ff */
[C---:B------:R-:W-:Y:S01]  /*1900*/  ISETP.GE.U32.AND.EX P1, PT, R5.reuse, RZ, PT, P1 ;  /* 0x000000ff0500720c */ /* 0x040fe20003f26110 */
[----:B0-2---:R-:W-:Y:S01]  /*1910*/  IMAD.MOV.U32 R8, RZ, RZ, RZ ;  /* 0x000000ffff087224 */ /* 0x005fe200078e00ff */
[----:B------:R-:W-:-:S04]  /*1920*/  ISETP.GT.U32.AND.EX P0, PT, R5, RZ, PT, P0 ;  /* 0x000000ff0500720c */ /* 0x000fc80003f04100 */
[----:B------:R-:W-:Y:S02]  /*1930*/  SEL R10, R4, 0x1, P0 ;  /* 0x00000001040a7807 */ /* 0x000fe40000000000 */
[----:B------:R-:W-:Y:S02]  /*1940*/  SEL R14, R5, RZ, P0 ;  /* 0x000000ff050e7207 */ /* 0x000fe40000000000 */
[----:B------:R-:W-:-:S03]  /*1950*/  LOP3.LUT R6, R10, 0x3, RZ, 0xc0, !PT ;  /* 0x000000030a067812 */ /* 0x000fc600078ec0ff */
[----:B------:R-:W-:Y:S05]  /*1960*/  @!P1 BRA `(.L_x_25) ;  /* 0x0000000400c09947 */ /* 0x000fea0003800000 */
[----:B------:R-:W0:Y:S01]  /*1970*/  S2UR UR5, SR_CgaCtaId ;  /* 0x00000000000579c3 */ /* 0x000e220000008800 */
[----:B------:R-:W2:Y:S01]  /*1980*/  LDCU.64 UR6, c[0x0][0x380] ;  /* 0x00007000ff0677ac */ /* 0x000ea20008000a00 */
[----:B------:R-:W-:Y:S01]  /*1990*/  LOP3.LUT R13, R10, 0xfffffffc, RZ, 0xc0, !PT ;  /* 0xfffffffc0a0d7812 */ /* 0x000fe200078ec0ff */
[----:B------:R-:W-:Y:S01]  /*19a0*/  IMAD R11, R7, R4, RZ ;  /* 0x00000004070b7224 */ /* 0x000fe200078e02ff */
[----:B------:R-:W-:Y:S02]  /*19b0*/  UMOV UR4, 0x400 ;  /* 0x0000040000047882 */ /* 0x000fe40000000000 */
[----:B------:R-:W-:Y:S01]  /*19c0*/  ISETP.GT.U32.AND P0, PT, R13, RZ, PT ;  /* 0x000000ff0d00720c */ /* 0x000fe20003f04070 */
[----:B------:R-:W-:-:S03]  /*19d0*/  IMAD.MOV.U32 R8, RZ, RZ, R14 ;  /* 0x000000ffff087224 */ /* 0x000fc600078e000e */
[----:B------:R-:W-:Y:S02]  /*19e0*/  ISETP.GT.AND.EX P0, PT, R14, RZ, PT, P0 ;  /* 0x000000ff0e00720c */ /* 0x000fe40003f04300 */
[----:B--2---:R-:W-:-:S04]  /*19f0*/  LEA R10, P1, R2, UR6, 0x2 ;  /* 0x00000006020a7c11 */ /* 0x004fc8000f8210ff */
[----:B------:R-:W-:Y:S01]  /*1a00*/  LEA.HI.X R15, R2, UR7, R9, 0x2, P1 ;  /* 0x00000007020f7c11 */ /* 0x000fe200088f1409 */
[----:B0-----:R-:W-:Y:S01]  /*1a10*/  ULEA UR4, UR5, UR4, 0x18 ;  /* 0x0000000405047291 */ /* 0x001fe2000f8ec0ff */
[----:B------:R-:W-:-:S05]  /*1a20*/  IADD3 R10, P1, PT, R10, 0x8, RZ ;  /* 0x000000080a0a7810 */ /* 0x000fca0007f3e0ff */
[----:B---3--:R-:W-:Y:S01]  /*1a30*/  LEA R12, R11, UR4, 0x2 ;  /* 0x000000040b0c7c11 */ /* 0x008fe2000f8e10ff */
[----:B------:R-:W-:Y:S02]  /*1a40*/  IMAD.X R11, RZ, RZ, R15, P1 ;  /* 0x000000ffff0b7224 */ /* 0x000fe400008e060f */
[----:B------:R-:W-:Y:S02]  /*1a50*/  IMAD.MOV.U32 R15, RZ, RZ, R13 ;  /* 0x000000ffff0f7224 */ /* 0x000fe400078e000d */
[----:B------:R-:W-:Y:S01]  /*1a60*/  VIADD R12, R12, 0x8 ;  /* 0x000000080c0c7836 */ /* 0x000fe20000000000 */
[----:B------:R-:W-:Y:S06]  /*1a70*/  @!P0 BRA `(.L_x_26) ;  /* 0x0000000400348947 */ /* 0x000fec0003800000 */
[----:B------:R-:W-:Y:S02]  /*1a80*/  ISETP.GT.U32.AND P1, PT, R15, 0xc, PT ;  /* 0x0000000c0f00780c */ /* 0x000fe40003f24070 */
[----:B------:R-:W-:Y:S02]  /*1a90*/  PLOP3.LUT P0, PT, PT, PT, PT, 0x80, 0x8 ;  /* 0x000000000008781c */ /* 0x000fe40003f0f070 */
[----:B------:R-:W-:-:S13]  /*1aa0*/  ISETP.GT.AND.EX P1, PT, R14, RZ, PT, P1 ;  /* 0x000000ff0e00720c */ /* 0x000fda0003f24310 */
[----:B------:R-:W-:Y:S05]  /*1ab0*/  @!P1 BRA `(.L_x_27) ;  /* 0x0000000000ac9947 */ /* 0x000fea0003800000 */
[----:B------:R-:W-:-:S13]  /*1ac0*/  PLOP3.LUT P0, PT, PT, PT, PT, 0x8, 0x80 ;  /* 0x000000000080781c */ /* 0x000fda0003f0e170 */
.L_x_28:
[----:B------:R-:W0:Y:S01]  /*1ad0*/  LDS R17, [R12+-0x8] ;  /* 0xfffff8000c117984 */ /* 0x000e220000000800 */
[----:B------:R-:W-:-:S03]  /*1ae0*/  IADD3 R15, P1, PT, R15, -0x10, RZ ;  /* 0xfffffff00f0f7810 */ /* 0x000fc60007f3e0ff */
[----:B------:R-:W2:Y:S01]  /*1af0*/  LDS R19, [R12+-0x4] ;  /* 0xfffffc000c137984 */ /* 0x000ea20000000800 */
[----:B------:R-:W-:Y:S02]  /*1b00*/  IADD3.X R14, PT, PT, R14, -0x1, RZ, P1, !PT ;  /* 0xffffffff0e0e7810 */ /* 0x000fe40000ffe4ff */
[----:B------:R-:W-:Y:S01]  /*1b10*/  ISETP.GT.U32.AND P1, PT, R15, 0xc, PT ;  /* 0x0000000c0f00780c */ /* 0x000fe20003f24070 */
[----:B-1----:R-:W1:Y:S03]  /*1b20*/  LDS R21, [R12] ;  /* 0x000000000c157984 */ /* 0x002e660000000800 */
[----:B------:R-:W-:Y:S01]  /*1b30*/  ISETP.GT.AND.EX P1, PT, R14, RZ, PT, P1 ;  /* 0x000000ff0e00720c */ /* 0x000fe20003f24310 */
[----:B------:R-:W3:Y:S04]  /*1b40*/  LDS R23, [R12+0x4] ;  /* 0x000004000c177984 */ /* 0x000ee80000000800 */
[----:B------:R-:W5:Y:S04]  /*1b50*/  LDS R25, [R12+0x8] ;  /* 0x000008000c197984 */ /* 0x000f680000000800 */
[----:B------:R-:W5:Y:S04]  /*1b60*/  LDS R16, [R12+0x14] ;  /* 0x000014000c107984 */ /* 0x000f680000000800 */
[----:B----4-:R-:W4:Y:S04]  /*1b70*/  LDS R27, [R12+0xc] ;  /* 0x00000c000c1b7984 */ /* 0x010f280000000800 */
[----:B------:R-:W4:Y:S04]  /*1b80*/  LDS R29, [R12+0x10] ;  /* 0x000010000c1d7984 */ /* 0x000f280000000800 */
[----:B------:R-:W4:Y:S04]  /*1b90*/  LDS R18, [R12+0x18] ;  /* 0x000018000c127984 */ /* 0x000f280000000800 */
[----:B------:R-:W4:Y:S04]  /*1ba0*/  LDS R20, [R12+0x1c] ;  /* 0x00001c000c147984 */ /* 0x000f280000000800 */
[----:B0-----:R-:W-:Y:S04]  /*1bb0*/  STG.E desc[UR8][R10.64+-0x8], R17 ;  /* 0xfffff8110a007986 */ /* 0x001fe8000c101908 */
[----:B--2---:R-:W-:Y:S04]  /*1bc0*/  STG.E desc[UR8][R10.64+-0x4], R19 ;  /* 0xfffffc130a007986 */ /* 0x004fe8000c101908 */
[----:B-1----:R-:W-:Y:S04]  /*1bd0*/  STG.E desc[UR8][R10.64], R21 ;  /* 0x000000150a007986 */ /* 0x002fe8000c101908 */
[----:B---3--:R-:W-:Y:S04]  /*1be0*/  STG.E desc[UR8][R10.64+0x4], R23 ;  /* 0x000004170a007986 */ /* 0x008fe8000c101908 */
[----:B-----5:R-:W-:Y:S04]  /*1bf0*/  STG.E desc[UR8][R10.64+0x8], R25 ;  /* 0x000008190a007986 */ /* 0x020fe8000c101908 */
[----:B------:R-:W0:Y:S04]  /*1c00*/  LDS R22, [R12+0x20] ;  /* 0x000020000c167984 */ /* 0x000e280000000800 */
[----:B------:R-:W1:Y:S04]  /*1c10*/  LDS R17, [R12+0x24] ;  /* 0x000024000c117984 */ /* 0x000e680000000800 */
[----:B------:R-:W2:Y:S04]  /*1c20*/  LDS R19, [R12+0x28] ;  /* 0x000028000c137984 */ /* 0x000ea80000000800 */
[----:B------:R-:W3:Y:S04]  /*1c30*/  LDS R21, [R12+0x2c] ;  /* 0x00002c000c157984 */ /* 0x000ee80000000800 */
[----:B------:R-:W5:Y:S04]  /*1c40*/  LDS R23, [R12+0x30] ;  /* 0x000030000c177984 */ /* 0x000f680000000800 */
[----:B------:R4:W5:Y:S04]  /*1c50*/  LDS R25, [R12+0x34] ;  /* 0x000034000c197984 */ /* 0x0009680000000800 */
[----:B------:R0:W-:Y:S04]  /*1c60*/  STG.E desc[UR8][R10.64+0x14], R16 ;  /* 0x000014100a007986 */ /* 0x0001e8000c101908 */
[----:B----4-:R4:W-:Y:S01]  /*1c70*/  STG.E desc[UR8][R10.64+0xc], R27 ;  /* 0x00000c1b0a007986 */ /* 0x0109e2000c101908 */
[----:B------:R-:W-:-:S03]  /*1c80*/  VIADD R12, R12, 0x40 ;  /* 0x000000400c0c7836 */ /* 0x000fc60000000000 */
[----:B------:R-:W-:Y:S01]  /*1c90*/  STG.E desc[UR8][R10.64+0x10], R29 ;  /* 0x0000101d0a007986 */ /* 0x000fe2000c101908 */
[----:B0-----:R-:W-:-:S03]  /*1ca0*/  IADD3 R16, P2, PT, R10, 0x40, RZ ;  /* 0x000000400a107810 */ /* 0x001fc60007f5e0ff */
[----:B------:R-:W-:Y:S02]  /*1cb0*/  STG.E desc[UR8][R10.64+0x18], R18 ;  /* 0x000018120a007986 */ /* 0x000fe4000c101908 */
[----:B----4-:R-:W-:Y:S02]  /*1cc0*/  IMAD.X R27, RZ, RZ, R11, P2 ;  /* 0x000000ffff1b7224 */ /* 0x010fe400010e060b */
[----:B------:R-:W-:Y:S04]  /*1cd0*/  STG.E desc[UR8][R10.64+0x1c], R20 ;  /* 0x00001c140a007986 */ /* 0x000fe8000c101908 */
[----:B------:R-:W-:Y:S04]  /*1ce0*/  STG.E desc[UR8][R10.64+0x20], R22 ;  /* 0x000020160a007986 */ /* 0x000fe8000c101908 */
[----:B-1----:R-:W-:Y:S04]  /*1cf0*/  STG.E desc[UR8][R10.64+0x24], R17 ;  /* 0x000024110a007986 */ /* 0x002fe8000c101908 */
[----:B--2---:R-:W-:Y:S04]  /*1d00*/  STG.E desc[UR8][R10.64+0x28], R19 ;  /* 0x000028130a007986 */ /* 0x004fe8000c101908 */
[----:B---3--:R-:W-:Y:S04]  /*1d10*/  STG.E desc[UR8][R10.64+0x2c], R21 ;  /* 0x00002c150a007986 */ /* 0x008fe8000c101908 */
[----:B-----5:R-:W-:Y:S04]  /*1d20*/  STG.E desc[UR8][R10.64+0x30], R23 ;  /* 0x000030170a007986 */ /* 0x020fe8000c101908 */
[----:B------:R0:W-:Y:S02]  /*1d30*/  STG.E desc[UR8][R10.64+0x34], R25 ;  /* 0x000034190a007986 */ /* 0x0001e4000c101908 */
[----:B0-----:R-:W-:-:S02]  /*1d40*/  IMAD.MOV.U32 R10, RZ, RZ, R16 ;  /* 0x000000ffff0a7224 */ /* 0x001fc400078e0010 */
[----:B------:R-:W-:Y:S01]  /*1d50*/  IMAD.MOV.U32 R11, RZ, RZ, R27 ;  /* 0x000000ffff0b7224 */ /* 0x000fe200078e001b */
[----:B------:R-:W-:Y:S06]  /*1d60*/  @P1 BRA `(.L_x_28) ;  /* 0xfffffffc00581947 */ /* 0x000fec000383ffff */
.L_x_27:
[----:B------:R-:W-:-:S04]  /*1d70*/  ISETP.GT.U32.AND P1, PT, R15, 0x4, PT ;  /* 0x000000040f00780c */ /* 0x000fc80003f24070 */
[----:B------:R-:W-:-:S13]  /*1d80*/  ISETP.GT.AND.EX P1, PT, R14, RZ, PT, P1 ;  /* 0x000000ff0e00720c */ /* 0x000fda0003f24310 */
[----:B------:R-:W-:Y:S05]  /*1d90*/  @!P1 BRA `(.L_x_29) ;  /* 0x0000000000609947 */ /* 0x000fea0003800000 */
[----:B------:R-:W0:Y:S01]  /*1da0*/  LDS R17, [R12+-0x8] ;  /* 0xfffff8000c117984 */ /* 0x000e220000000800 */
[----:B-1----:R-:W-:Y:S02]  /*1db0*/  IADD3 R18, P2, PT, R10, 0x20, RZ ;  /* 0x000000200a127810 */ /* 0x002fe40007f5e0ff */
[----:B------:R-:W-:Y:S01]  /*1dc0*/  IADD3 R15, P1, PT, R15, -0x8, RZ ;  /* 0xfffffff80f0f7810 */ /* 0x000fe20007f3e0ff */
[----:B------:R-:W1:Y:S01]  /*1dd0*/  LDS R19, [R12+-0x4] ;  /* 0xfffffc000c137984 */ /* 0x000e620000000800 */
[----:B------:R-:W-:Y:S02]  /*1de0*/  PLOP3.LUT P0, PT, PT, PT, PT, 0x8, 0x80 ;  /* 0x000000000080781c */ /* 0x000fe40003f0e170 */
[----:B------:R-:W-:Y:S01]  /*1df0*/  IADD3.X R14, PT, PT, R14, -0x1, RZ, P1, !PT ;  /* 0xffffffff0e0e7810 */ /* 0x000fe20000ffe4ff */
[----:B------:R-:W2:Y:S04]  /*1e00*/  LDS R21, [R12] ;  /* 0x000000000c157984 */ /* 0x000ea80000000800 */
[----:B------:R-:W3:Y:S04]  /*1e10*/  LDS R23, [R12+0x4] ;  /* 0x000004000c177984 */ /* 0x000ee80000000800 */
[----:B------:R-:W5:Y:S04]  /*1e20*/  LDS R25, [R12+0x8] ;  /* 0x000008000c197984 */ /* 0x000f680000000800 */
[----:B----4-:R-:W4:Y:S04]  /*1e30*/  LDS R27, [R12+0xc] ;  /* 0x00000c000c1b7984 */ /* 0x010f280000000800 */
[----:B------:R-:W4:Y:S04]  /*1e40*/  LDS R29, [R12+0x10] ;  /* 0x000010000c1d7984 */ /* 0x000f280000000800 */
[----:B------:R0:W4:Y:S02]  /*1e50*/  LDS R16, [R12+0x14] ;  /* 0x000014000c107984 */ /* 0x0001240000000800 */
[----:B0-----:R-:W-:-:S02]  /*1e60*/  VIADD R12, R12, 0x20 ;  /* 0x000000200c0c7836 */ /* 0x001fc40000000000 */
[----:B------:R0:W-:Y:S04]  /*1e70*/  STG.E desc[UR8][R10.64+-0x8], R17 ;  /* 0xfffff8110a007986 */ /* 0x0001e8000c101908 */
[----:B-1----:R-:W-:Y:S04]  /*1e80*/  STG.E desc[UR8][R10.64+-0x4], R19 ;  /* 0xfffffc130a007986 */ /* 0x002fe8000c101908 */
[----:B--2---:R-:W-:Y:S01]  /*1e90*/  STG.E desc[UR8][R10.64], R21 ;  /* 0x000000150a007986 */ /* 0x004fe2000c101908 */
[----:B0-----:R-:W-:-:S03]  /*1ea0*/  IMAD.X R17, RZ, RZ, R11, P2 ;  /* 0x000000ffff117224 */ /* 0x001fc600010e060b */
[----:B---3--:R-:W-:Y:S04]  /*1eb0*/  STG.E desc[UR8][R10.64+0x4], R23 ;  /* 0x000004170a007986 */ /* 0x008fe8000c101908 */
[----:B-----5:R-:W-:Y:S04]  /*1ec0*/  STG.E desc[UR8][R10.64+0x8], R25 ;  /* 0x000008190a007986 */ /* 0x020fe8000c101908 */
[----:B----4-:R-:W-:Y:S04]  /*1ed0*/  STG.E desc[UR8][R10.64+0xc], R27 ;  /* 0x00000c1b0a007986 */ /* 0x010fe8000c101908 */
[----:B------:R-:W-:Y:S04]  /*1ee0*/  STG.E desc[UR8][R10.64+0x10], R29 ;  /* 0x0000101d0a007986 */ /* 0x000fe8000c101908 */
[----:B------:R0:W-:Y:S02]  /*1ef0*/  STG.E desc[UR8][R10.64+0x14], R16 ;  /* 0x000014100a007986 */ /* 0x0001e4000c101908 */
[----:B0-----:R-:W-:-:S02]  /*1f00*/  IMAD.MOV.U32 R10, RZ, RZ, R18 ;  /* 0x000000ffff0a7224 */ /* 0x001fc400078e0012 */
[----:B------:R-:W-:-:S07]  /*1f10*/  IMAD.MOV.U32 R11, RZ, RZ, R17 ;  /* 0x000000ffff0b7224 */ /* 0x000fce00078e0011 */
.L_x_29:
[----:B------:R-:W-:-:S04]  /*1f20*/  ISETP.NE.U32.AND P1, PT, R15, RZ, PT ;  /* 0x000000ff0f00720c */ /* 0x000fc80003f25070 */
[----:B------:R-:W-:-:S13]  /*1f30*/  ISETP.NE.OR.EX P0, PT, R14, RZ, P0, P1 ;  /* 0x000000ff0e00720c */ /* 0x000fda0000705710 */
[----:B------:R-:W-:Y:S05]  /*1f40*/  @!P0 BRA `(.L_x_25) ;  /* 0x0000000000488947 */ /* 0x000fea0003800000 */
.L_x_26:
[----:B------:R-:W0:Y:S01]  /*1f50*/  LDS R17, [R12+-0x8] ;  /* 0xfffff8000c117984 */ /* 0x000e220000000800 */
[----:B------:R-:W-:Y:S02]  /*1f60*/  IADD3 R15, P0, PT, R15, -0x4, RZ ;  /* 0xfffffffc0f0f7810 */ /* 0x000fe40007f1e0ff */
[----:B-1----:R-:W-:Y:S01]  /*1f70*/  IADD3 R16, P1, PT, R10, 0x10, RZ ;  /* 0x000000100a107810 */ /* 0x002fe20007f3e0ff */
[----:B------:R-:W1:Y:S01]  /*1f80*/  LDS R19, [R12+-0x4] ;  /* 0xfffffc000c137984 */ /* 0x000e620000000800 */
[----:B------:R-:W-:Y:S02]  /*1f90*/  IADD3.X R14, PT, PT, R14, -0x1, RZ, P0, !PT ;  /* 0xffffffff0e0e7810 */ /* 0x000fe400007fe4ff */
[----:B------:R-:W-:Y:S01]  /*1fa0*/  ISETP.NE.U32.AND P0, PT, R15, RZ, PT ;  /* 0x000000ff0f00720c */ /* 0x000fe20003f05070 */
[----:B------:R-:W2:Y:S01]  /*1fb0*/  LDS R21, [R12] ;  /* 0x000000000c157984 */ /* 0x000ea20000000800 */
[----:B------:R-:W-:Y:S02]  /*1fc0*/  IMAD.X R25, RZ, RZ, R11, P1 ;  /* 0x000000ffff197224 */ /* 0x000fe400008e060b */
[----:B------:R-:W-:Y:S01]  /*1fd0*/  ISETP.NE.AND.EX P0, PT, R14, RZ, PT, P0 ;  /* 0x000000ff0e00720c */ /* 0x000fe20003f05300 */
[----:B------:R3:W5:Y:S02]  /*1fe0*/  LDS R23, [R12+0x4] ;  /* 0x000004000c177984 */ /* 0x0007640000000800 */
[----:B---3--:R-:W-:-:S02]  /*1ff0*/  VIADD R12, R12, 0x10 ;  /* 0x000000100c0c7836 */ /* 0x008fc40000000000 */
[----:B0-----:R-:W-:Y:S04]  /*2000*/  STG.E desc[UR8][R10.64+-0x8], R17 ;  /* 0xfffff8110a007986 */ /* 0x001fe8000c101908 */
[----:B-1----:R-:W-:Y:S04]  /*2010*/  STG.E desc[UR8][R10.64+-0x4], R19 ;  /* 0xfffffc130a007986 */ /* 0x002fe8000c101908 */
[----:B--2---:R-:W-:Y:S04]  /*2020*/  STG.E desc[UR8][R10.64], R21 ;  /* 0x000000150a007986 */ /* 0x004fe8000c101908 */
[----:B-----5:R0:W-:Y:S02]  /*2030*/  STG.E desc[UR8][R10.64+0x4], R23 ;  /* 0x000004170a007986 */ /* 0x0201e4000c101908 */
[----:B0-----:R-:W-:-:S02]  /*2040*/  IMAD.MOV.U32 R10, RZ, RZ, R16 ;  /* 0x000000ffff0a7224 */ /* 0x001fc400078e0010 */
[----:B------:R-:W-:Y:S01]  /*2050*/  IMAD.MOV.U32 R11, RZ, RZ, R25 ;  /* 0x000000ffff0b7224 */ /* 0x000fe200078e0019 */
[----:B------:R-:W-:Y:S06]  /*2060*/  @P0 BRA `(.L_x_26) ;  /* 0xfffffffc00b80947 */ /* 0x000fec000383ffff */
.L_x_25:
[----:B------:R-:W-:-:S04]  /*2070*/  ISETP.NE.U32.AND P0, PT, R6, RZ, PT ;  /* 0x000000ff0600720c */ /* 0x000fc80003f05070 */
[----:B------:R-:W-:-:S13]  /*2080*/  ISETP.NE.AND.EX P0, PT, R0, RZ, PT, P0 ;  /* 0x000000ff0000720c */ /* 0x000fda0003f05300 */
[----:B------:R-:W-:Y:S05]  /*2090*/  @!P0 EXIT ;  /* 0x000000000000894d */ /* 0x000fea0003800000 */
[----:B------:R-:W0:Y:S01]  /*20a0*/  S2UR UR5, SR_CgaCtaId ;  /* 0x00000000000579c3 */ /* 0x000e220000008800 */
[----:B------:R-:W2:Y:S01]  /*20b0*/  LDCU.64 UR6, c[0x0][0x380] ;  /* 0x00007000ff0677ac */ /* 0x000ea20008000a00 */
[----:B------:R-:W-:Y:S01]  /*20c0*/  IADD3 R2, P0, PT, R13, R2, RZ ;  /* 0x000000020d027210 */ /* 0x000fe20007f1e0ff */
[----:B------:R-:W-:Y:S01]  /*20d0*/  IMAD R4, R7, R4, R13 ;  /* 0x0000000407047224 */ /* 0x000fe200078e020d */
[----:B------:R-:W-:-:S03]  /*20e0*/  UMOV UR4, 0x400 ;  /* 0x0000040000047882 */ /* 0x000fc60000000000 */
[----:B------:R-:W-:Y:S01]  /*20f0*/  IMAD.X R9, R8, 0x1, R9, P0 ;  /* 0x0000000108097824 */ /* 0x000fe200000e0609 */
[----:B--2---:R-:W-:-:S04]  /*2100*/  LEA R7, P1, R2, UR6, 0x2 ;  /* 0x0000000602077c11 */ /* 0x004fc8000f8210ff */
[----:B------:R-:W-:Y:S01]  /*2110*/  LEA.HI.X R8, R2, UR7, R9, 0x2, P1 ;  /* 0x0000000702087c11 */ /* 0x000fe200088f1409 */
[----:B0-----:R-:W-:-:S06]  /*2120*/  ULEA UR4, UR5, UR4, 0x18 ;  /* 0x0000000405047291 */ /* 0x001fcc000f8ec0ff */
[----:B------:R-:W-:-:S07]  /*2130*/  LEA R4, R4, UR4, 0x2 ;  /* 0x0000000404047c11 */ /* 0x000fce000f8e10ff */
.L_x_30:
[----:B0-----:R0:W2:Y:S01]  /*2140*/  LDS R5, [R4] ;  /* 0x0000000004057984 */ /* 0x0010a20000000800 */
[----:B------:R-:W-:Y:S01]  /*2150*/  IMAD.MOV.U32 R2, RZ, RZ, R7 ;  /* 0x000000ffff027224 */ /* 0x000fe200078e0007 */
[----:B------:R-:W-:Y:S01]  /*2160*/  IADD3 R6, P0, PT, R6, -0x1, RZ ;  /* 0xffffffff06067810 */ /* 0x000fe20007f1e0ff */
[--C-:B------:R-:W-:Y:S01]  /*2170*/  IMAD.MOV.U32 R3, RZ, RZ, R8.reuse ;  /* 0x000000ffff037224 */ /* 0x100fe200078e0008 */
[----:B------:R-:W-:Y:S02]  /*2180*/  IADD3 R7, P1, PT, R7, 0x4, RZ ;  /* 0x0000000407077810 */ /* 0x000fe40007f3e0ff */
[----:B------:R-:W-:Y:S02]  /*2190*/  IADD3.X R0, PT, PT, R0, -0x1, RZ, P0, !PT ;  /* 0xffffffff00007810 */ /* 0x000fe400007fe4ff */
[----:B------:R-:W-:Y:S01]  /*21a0*/  ISETP.NE.U32.AND P0, PT, R6, RZ, PT ;  /* 0x000000ff0600720c */ /* 0x000fe20003f05070 */
[----:B0-----:R-:W-:Y:S02]  /*21b0*/  VIADD R4, R4, 0x4 ;  /* 0x0000000404047836 */ /* 0x001fe40000000000 */
[----:B------:R-:W-:Y:S01]  /*21c0*/  IMAD.X R8, RZ, RZ, R8, P1 ;  /* 0x000000ffff087224 */ /* 0x000fe200008e0608 */
[----:B------:R-:W-:Y:S01]  /*21d0*/  ISETP.NE.AND.EX P0, PT, R0, RZ, PT, P0 ;  /* 0x000000ff0000720c */ /* 0x000fe20003f05300 */
[----:B--2---:R0:W-:-:S12]  /*21e0*/  STG.E desc[UR8][R2.64], R5 ;  /* 0x0000000502007986 */ /* 0x0041d8000c101908 */
[----:B------:R-:W-:Y:S05]  /*21f0*/  @P0 BRA `(.L_x_30) ;  /* 0xfffffffc00d00947 */ /* 0x000fea000383ffff */
[----:B------:R-:W-:Y:S05]  /*2200*/  EXIT ;  /* 0x000000000000794d */ /* 0x000fea0003800000 */
        .weak           $__internal_0_$__cuda_sm20_div_u64
        .type           $__internal_0_$__cuda_sm20_div_u64,@function
        .size           $__internal_0_$__cuda_sm20_div_u64,(.L_x_32 - $__internal_0_$__cuda_sm20_div_u64)
$__internal_0_$__cuda_sm20_div_u64:
[----:B------:R-:W-:Y:S02]  /*2210*/  UMOV UR5, URZ ;  /* 0x000000ff00057c82 */ /* 0x000fe40008000000 */
[----:B------:R-:W0:Y:S08]  /*2220*/  I2F.U64.RP R6, UR4 ;  /* 0x0000000400067d12 */ /* 0x000e300008309000 */
[----:B0-----:R-:W0:Y:S02]  /*2230*/  MUFU.RCP R6, R6 ;  /* 0x0000000600067308 */ /* 0x001e240000001000 */
[----:B0-----:R-:W-:-:S06]  /*2240*/  VIADD R2, R6, 0x1ffffffe ;  /* 0x1ffffffe06027836 */ /* 0x001fcc0000000000 */
[----:B------:R-:W0:Y:S02]  /*2250*/  F2I.U64.TRUNC R2, R2 ;  /* 0x0000000200027311 */ /* 0x000e24000020d800 */
[----:B0-----:R-:W-:-:S04]  /*2260*/  IMAD.WIDE.U32 R4, R2, UR4, RZ ;  /* 0x0000000402047c25 */ /* 0x001fc8000f8e00ff */
[----:B------:R-:W-:Y:S01]  /*2270*/  IMAD R5, R3, UR4, R5 ;  /* 0x0000000403057c24 */ /* 0x000fe2000f8e0205 */
[----:B------:R-:W-:-:S05]  /*2280*/  IADD3 R7, P0, PT, RZ, -R4, RZ ;  /* 0x80000004ff077210 */ /* 0x000fca0007f1e0ff */
[----:B------:R-:W-:-:S04]  /*2290*/  IMAD.HI.U32 R4, R2, R7, RZ ;  /* 0x0000000702047227 */ /* 0x000fc800078e00ff */
[----:B------:R-:W-:Y:S02]  /*22a0*/  IMAD.X R9, RZ, RZ, ~R5, P0 ;  /* 0x000000ffff097224 */ /* 0x000fe400000e0e05 */
[----:B------:R-:W-:Y:S02]  /*22b0*/  IMAD.MOV.U32 R5, RZ, RZ, R2 ;  /* 0x000000ffff057224 */ /* 0x000fe400078e0002 */
[-C--:B------:R-:W-:Y:S02]  /*22c0*/  IMAD R11, R3, R9.reuse, RZ ;  /* 0x00000009030b7224 */ /* 0x080fe400078e02ff */
[----:B------:R-:W-:-:S04]  /*22d0*/  IMAD.WIDE.U32 R4, P0, R2, R9, R4 ;  /* 0x0000000902047225 */ /* 0x000fc80007800004 */
[----:B------:R-:W-:-:S04]  /*22e0*/  IMAD.HI.U32 R9, R3, R9, RZ ;  /* 0x0000000903097227 */ /* 0x000fc800078e00ff */
[----:B------:R-:W-:-:S05]  /*22f0*/  IMAD.HI.U32 R4, P1, R3, R7, R4 ;  /* 0x0000000703047227 */ /* 0x000fca0007820004 */
[----:B------:R-:W-:Y:S01]  /*2300*/  IADD3 R5, P2, PT, R11, R4, RZ ;  /* 0x000000040b057210 */ /* 0x000fe20007f5e0ff */
[----:B------:R-:W-:-:S04]  /*2310*/  IMAD.X R4, R9, 0x1, R3, P0 ;  /* 0x0000000109047824 */ /* 0x000fc800000e0603 */
[----:B------:R-:W-:Y:S01]  /*2320*/  IMAD.WIDE.U32 R2, R5, UR4, RZ ;  /* 0x0000000405027c25 */ /* 0x000fe2000f8e00ff */
[----:B------:R-:W-:Y:S02]  /*2330*/  IADD3.X R7, PT, PT, RZ, RZ, R4, P2, P1 ;  /* 0x000000ffff077210 */ /* 0x000fe400017e2404 */
[----:B------:R-:W-:-:S03]  /*2340*/  IADD3 R9, P0, PT, RZ, -R2, RZ ;  /* 0x80000002ff097210 */ /* 0x000fc60007f1e0ff */
[----:B------:R-:W-:Y:S02]  /*2350*/  IMAD R6, R7, UR4, R3 ;  /* 0x0000000407067c24 */ /* 0x000fe4000f8e0203 */
[----:B------:R-:W0:Y:S01]  /*2360*/  LDC.64 R2, c[0x0][0x390] ;  /* 0x0000e400ff027b82 */ /* 0x000e220000000a00 */
[----:B------:R-:W-:-:S04]  /*2370*/  IMAD.HI.U32 R4, R5, R9, RZ ;  /* 0x0000000905047227 */ /* 0x000fc800078e00ff */
[----:B------:R-:W-:-:S04]  /*2380*/  IMAD.X R6, RZ, RZ, ~R6, P0 ;  /* 0x000000ffff067224 */ /* 0x000fc800000e0e06 */
[----:B------:R-:W-:-:S04]  /*2390*/  IMAD.WIDE.U32 R4, P0, R5, R6, R4 ;  /* 0x0000000605047225 */ /* 0x000fc80007800004 */
[C---:B------:R-:W-:Y:S02]  /*23a0*/  IMAD R11, R7.reuse, R6, RZ ;  /* 0x00000006070b7224 */ /* 0x040fe400078e02ff */
[----:B------:R-:W-:-:S04]  /*23b0*/  IMAD.HI.U32 R4, P1, R7, R9, R4 ;  /* 0x0000000907047227 */ /* 0x000fc80007820004 */
[----:B------:R-:W-:Y:S01]  /*23c0*/  IMAD.HI.U32 R6, R7, R6, RZ ;  /* 0x0000000607067227 */ /* 0x000fe200078e00ff */
[----:B------:R-:W-:-:S03]  /*23d0*/  IADD3 R9, P2, PT, R11, R4, RZ ;  /* 0x000000040b097210 */ /* 0x000fc60007f5e0ff */
[----:B------:R-:W-:Y:S02]  /*23e0*/  IMAD.X R7, R6, 0x1, R7, P0 ;  /* 0x0000000106077824 */ /* 0x000fe400000e0607 */
[----:B0-----:R-:W-:-:S03]  /*23f0*/  IMAD.HI.U32 R4, R9, R2, RZ ;  /* 0x0000000209047227 */ /* 0x001fc600078e00ff */
[----:B------:R-:W-:Y:S01]  /*2400*/  IADD3.X R7, PT, PT, RZ, RZ, R7, P2, P1 ;  /* 0x000000ffff077210 */ /* 0x000fe200017e2407 */
[----:B------:R-:W-:Y:S02]  /*2410*/  IMAD.MOV.U32 R5, RZ, RZ, RZ ;  /* 0x000000ffff057224 */ /* 0x000fe400078e00ff */
[----:B------:R-:W-:-:S04]  /*2420*/  IMAD.WIDE.U32 R4, R9, R3, R4 ;  /* 0x0000000309047225 */ /* 0x000fc800078e0004 */
[C---:B------:R-:W-:Y:S02]  /*2430*/  IMAD R9, R7.reuse, R3, RZ ;  /* 0x0000000307097224 */ /* 0x040fe400078e02ff */
[----:B------:R-:W-:-:S04]  /*2440*/  IMAD.HI.U32 R4, P0, R7, R2, R4 ;  /* 0x0000000207047227 */ /* 0x000fc80007800004 */
[----:B------:R-:W-:Y:S01]  /*2450*/  IMAD.HI.U32 R7, R7, R3, RZ ;  /* 0x0000000307077227 */ /* 0x000fe200078e00ff */
[----:B------:R-:W-:-:S03]  /*2460*/  IADD3 R6, P1, PT, R9, R4, RZ ;  /* 0x0000000409067210 */ /* 0x000fc60007f3e0ff */
[----:B------:R-:W-:-:S04]  /*2470*/  IMAD.X R4, RZ, RZ, R7, P0 ;  /* 0x000000ffff047224 */ /* 0x000fc800000e0607 */
[----:B------:R-:W-:Y:S02]  /*2480*/  IMAD.X R7, RZ, RZ, R4, P1 ;  /* 0x000000ffff077224 */ /* 0x000fe400008e0604 */
[----:B------:R-:W-:-:S04]  /*2490*/  IMAD.WIDE.U32 R4, R6, UR4, RZ ;  /* 0x0000000406047c25 */ /* 0x000fc8000f8e00ff */
[----:B------:R-:W-:Y:S01]  /*24a0*/  IMAD R8, R7, UR4, R5 ;  /* 0x0000000407087c24 */ /* 0x000fe2000f8e0205 */
[----:B------:R-:W-:-:S04]  /*24b0*/  IADD3 R9, P0, PT, -R4, R2, RZ ;  /* 0x0000000204097210 */ /* 0x000fc80007f1e1ff */
[----:B------:R-:W-:Y:S01]  /*24c0*/  IADD3 R4, P1, PT, R9, -UR4, RZ ;  /* 0x8000000409047c10 */ /* 0x000fe2000ff3e0ff */
[----:B------:R-:W-:Y:S01]  /*24d0*/  IMAD.X R8, R3, 0x1, ~R8, P0 ;  /* 0x0000000103087824 */ /* 0x000fe200000e0e08 */
[----:B------:R-:W-:Y:S02]  /*24e0*/  ISETP.GE.U32.AND P0, PT, R9, UR4, PT ;  /* 0x0000000409007c0c */ /* 0x000fe4000bf06070 */
[----:B------:R-:W-:Y:S02]  /*24f0*/  IADD3 R3, P2, PT, R6, 0x1, RZ ;  /* 0x0000000106037810 */ /* 0x000fe40007f5e0ff */
[C---:B------:R-:W-:Y:S02]  /*2500*/  ISETP.GE.U32.AND.EX P0, PT, R8.reuse, RZ, PT, P0 ;  /* 0x000000ff0800720c */ /* 0x040fe40003f06100 */
[----:B------:R-:W-:Y:S01]  /*2510*/  IADD3.X R5, PT, PT, R8, -0x1, RZ, P1, !PT ;  /* 0xffffffff08057810 */ /* 0x000fe20000ffe4ff */
[----:B------:R-:W-:Y:S01]  /*2520*/  IMAD.X R2, RZ, RZ, R7, P2 ;  /* 0x000000ffff027224 */ /* 0x000fe200010e0607 */
[----:B------:R-:W-:-:S02]  /*2530*/  SEL R4, R4, R9, P0 ;  /* 0x0000000904047207 */ /* 0x000fc40000000000 */
[----:B------:R-:W-:Y:S02]  /*2540*/  SEL R3, R3, R6, P0 ;  /* 0x0000000603037207 */ /* 0x000fe40000000000 */
[----:B------:R-:W-:Y:S02]  /*2550*/  SEL R5, R5, R8, P0 ;  /* 0x0000000805057207 */ /* 0x000fe40000000000 */
[----:B------:R-:W-:Y:S02]  /*2560*/  SEL R2, R2, R7, P0 ;  /* 0x0000000702027207 */ /* 0x000fe40000000000 */
[----:B------:R-:W-:Y:S02]  /*2570*/  ISETP.GE.U32.AND P0, PT, R4, UR4, PT ;  /* 0x0000000404007c0c */ /* 0x000fe4000bf06070 */
[----:B------:R-:W-:Y:S02]  /*2580*/  IADD3 R4, P2, PT, R3, 0x1, RZ ;  /* 0x0000000103047810 */ /* 0x000fe40007f5e0ff */
[----:B------:R-:W-:-:S02]  /*2590*/  ISETP.GE.U32.AND.EX P0, PT, R5, RZ, PT, P0 ;  /* 0x000000ff0500720c */ /* 0x000fc40003f06100 */
[----:B------:R-:W-:Y:S01]  /*25a0*/  ISETP.NE.U32.AND P1, PT, RZ, UR4, PT ;  /* 0x00000004ff007c0c */ /* 0x000fe2000bf25070 */
[----:B------:R-:W-:Y:S01]  /*25b0*/  IMAD.X R5, RZ, RZ, R2, P2 ;  /* 0x000000ffff057224 */ /* 0x000fe200010e0602 */
[----:B------:R-:W-:Y:S01]  /*25c0*/  SEL R4, R4, R3, P0 ;  /* 0x0000000304047207 */ /* 0x000fe20000000000 */
[----:B------:R-:W-:Y:S01]  /*25d0*/  IMAD.MOV.U32 R3, RZ, RZ, 0x0 ;  /* 0x00000000ff037424 */ /* 0x000fe200078e00ff */
[----:B------:R-:W-:Y:S02]  /*25e0*/  ISETP.NE.AND.EX P1, PT, RZ, RZ, PT, P1 ;  /* 0x000000ffff00720c */ /* 0x000fe40003f25310 */
[----:B------:R-:W-:Y:S01]  /*25f0*/  SEL R5, R5, R2, P0 ;  /* 0x0000000205057207 */ /* 0x000fe20000000000 */
[----:B------:R-:W-:Y:S01]  /*2600*/  IMAD.MOV.U32 R2, RZ, RZ, R0 ;  /* 0x000000ffff027224 */ /* 0x000fe200078e0000 */
[----:B------:R-:W-:Y:S02]  /*2610*/  SEL R4, R4, 0xffffffff, P1 ;  /* 0xffffffff04047807 */ /* 0x000fe40000800000 */
[----:B------:R-:W-:Y:S01]  /*2620*/  SEL R5, R5, 0xffffffff, P1 ;  /* 0xffffffff05057807 */ /* 0x000fe20000800000 */
[----:B------:R-:W-:Y:S06]  /*2630*/  RET.REL.NODEC R2 `(_Z20gpu_shared_mergesortPiS_m) ;  /* 0xffffffd802707950 */ /* 0x000fec0003c3ffff */
.L_x_31:
[----:B------:R-:W-:-:S00]  /*2640*/  BRA `(.L_x_31) ;  /* 0xfffffffc00fc7947 */ /* 0x000fc0000383ffff */
[----:B------:R-:W-:-:S00]  /*2650*/  NOP ;  /* 0x0000000000007918 */ /* 0x000fc00000000000 */
        /* <DEDUP_REMOVED lines=10> */
.L_x_32:


//--------------------- .nv.shared._Z20gpu_shared_mergesortPiS_m --------------------------
	.section	.nv.shared._Z20gpu_shared_mergesortPiS_m,"aw",@nobits
	.sectionflags	@""
	.align	16
	.zero		1024


//--------------------- .nv.shared.reserved.0     --------------------------
	.section	.nv.shared.reserved.0,"aw",@nobits
	.weak		__nv_reservedSMEM_offset_0_alias
	.size		__nv_reservedSMEM_offset_0_alias, 0, 64
	.other		__nv_reservedSMEM_offset_0_alias,@"STO_CUDA_RESERVED_SHARED STV_DEFAULT"
__nv_reservedSMEM_offset_0_alias:
	.zero		0
	.zero		64


//--------------------- .nv.constant0._Z20gpu_shared_mergesortPiS_m --------------------------
	.section	.nv.constant0._Z20gpu_shared_mergesortPiS_m,"a",@progbits
	.sectionflags	@""
	.align	4
.nv.constant0._Z20gpu_shared_mergesortPiS_m:
	.zero		920


//--------------------- SYMBOLS --------------------------

	.type		.nv.reservedSmem.offset0,@object
	.size		.nv.reservedSmem.offset0,0x4
	.type		.nv.reservedSmem.cap,@object
	.size		.nv.reservedSmem.cap,0x4
